//
// Generated by NVIDIA NVVM Compiler
//
// Compiler Build ID: CL-36424714
// Cuda compilation tools, release 13.0, V13.0.88
// Based on NVVM 20.0.0
//

.version 9.0
.target sm_100
.address_size 64

	// .globl	_Z20kernel_function_copyPxS_x

.visible .entry _Z20kernel_function_copyPxS_x(
	.param .u64 .ptr .align 1 _Z20kernel_function_copyPxS_x_param_0,
	.param .u64 .ptr .align 1 _Z20kernel_function_copyPxS_x_param_1,
	.param .u64 _Z20kernel_function_copyPxS_x_param_2
)
{
	.reg .pred 	%p<2>;
	.reg .b32 	%r<5>;
	.reg .b64 	%rd<11>;

	ld.param.u64 	%rd2, [_Z20kernel_function_copyPxS_x_param_0];
	ld.param.u64 	%rd3, [_Z20kernel_function_copyPxS_x_param_1];
	ld.param.u64 	%rd4, [_Z20kernel_function_copyPxS_x_param_2];
	mov.u32 	%r1, %ctaid.x;
	mov.u32 	%r2, %ntid.x;
	mov.u32 	%r3, %tid.x;
	mad.lo.s32 	%r4, %r1, %r2, %r3;
	cvt.u64.u32 	%rd1, %r4;
	setp.le.s64 	%p1, %rd4, %rd1;
	@%p1 bra 	$L__BB0_2;
	cvta.to.global.u64 	%rd5, %rd2;
	cvta.to.global.u64 	%rd6, %rd3;
	shl.b64 	%rd7, %rd1, 3;
	add.s64 	%rd8, %rd5, %rd7;
	ld.global.u64 	%rd9, [%rd8];
	add.s64 	%rd10, %rd6, %rd7;
	st.global.u64 	[%rd10], %rd9;
$L__BB0_2:
	ret;

}
	// .globl	_Z21kernel_function_mergePxS_xS_xx
.visible .entry _Z21kernel_function_mergePxS_xS_xx(
	.param .u64 .ptr .align 1 _Z21kernel_function_mergePxS_xS_xx_param_0,
	.param .u64 .ptr .align 1 _Z21kernel_function_mergePxS_xS_xx_param_1,
	.param .u64 _Z21kernel_function_mergePxS_xS_xx_param_2,
	.param .u64 .ptr .align 1 _Z21kernel_function_mergePxS_xS_xx_param_3,
	.param .u64 _Z21kernel_function_mergePxS_xS_xx_param_4,
	.param .u64 _Z21kernel_function_mergePxS_xS_xx_param_5
)
{
	.reg .pred 	%p<177>;
	.reg .b32 	%r<8>;
	.reg .b64 	%rd<504>;

	ld.param.u64 	%rd262, [_Z21kernel_function_mergePxS_xS_xx_param_0];
	ld.param.u64 	%rd263, [_Z21kernel_function_mergePxS_xS_xx_param_1];
	ld.param.u64 	%rd264, [_Z21kernel_function_mergePxS_xS_xx_param_2];
	ld.param.u64 	%rd265, [_Z21kernel_function_mergePxS_xS_xx_param_3];
	ld.param.u64 	%rd260, [_Z21kernel_function_mergePxS_xS_xx_param_4];
	ld.param.u64 	%rd261, [_Z21kernel_function_mergePxS_xS_xx_param_5];
	cvta.to.global.u64 	%rd1, %rd263;
	cvta.to.global.u64 	%rd2, %rd265;
	cvta.to.global.u64 	%rd3, %rd262;
	mov.u32 	%r1, %ctaid.x;
	mov.u32 	%r2, %ntid.x;
	mov.u32 	%r3, %tid.x;
	mad.lo.s32 	%r4, %r1, %r2, %r3;
	cvt.u64.u32 	%rd491, %r4;
	setp.le.s64 	%p19, %rd264, %rd491;
	@%p19 bra 	$L__BB1_121;
	and.b64  	%rd266, %rd261, -4294967296;
	setp.ne.s64 	%p20, %rd266, 0;
	@%p20 bra 	$L__BB1_3;
	cvt.u32.u64 	%r5, %rd261;
	cvt.u32.u64 	%r6, %rd491;
	rem.u32 	%r7, %r6, %r5;
	cvt.u64.u32 	%rd439, %r7;
	bra.uni 	$L__BB1_4;
$L__BB1_3:
	rem.s64 	%rd439, %rd491, %rd261;
$L__BB1_4:
	sub.s64 	%rd8, %rd491, %rd439;
	shr.u64 	%rd267, %rd261, 63;
	add.s64 	%rd268, %rd261, %rd267;
	shr.s64 	%rd9, %rd268, 1;
	add.s64 	%rd10, %rd8, %rd9;
	min.s64 	%rd440, %rd10, %rd491;
	setp.ge.s64 	%p21, %rd8, %rd440;
	shl.b64 	%rd269, %rd260, 4;
	add.s64 	%rd12, %rd2, %rd269;
	mov.u64 	%rd441, %rd8;
	@%p21 bra 	$L__BB1_54;
	add.s64 	%rd13, %rd9, %rd491;
	add.s64 	%rd14, %rd10, %rd9;
	mov.u64 	%rd441, %rd8;
$L__BB1_6:
	add.s64 	%rd270, %rd440, %rd441;
	shr.u64 	%rd271, %rd270, 63;
	add.s64 	%rd272, %rd270, %rd271;
	shr.s64 	%rd478, %rd272, 1;
	sub.s64 	%rd273, %rd8, %rd478;
	add.s64 	%rd479, %rd13, %rd273;
	setp.le.s64 	%p22, %rd479, %rd14;
	@%p22 bra 	$L__BB1_8;
	add.s64 	%rd441, %rd478, 1;
	bra.uni 	$L__BB1_53;
$L__BB1_8:
	setp.eq.s64 	%p23, %rd8, %rd478;
	shl.b64 	%rd275, %rd478, 3;
	add.s64 	%rd20, %rd3, %rd275;
	mov.b64 	%rd442, -1000000000;
	@%p23 bra 	$L__BB1_10;
	ld.global.u64 	%rd442, [%rd20+-8];
$L__BB1_10:
	setp.eq.s64 	%p24, %rd479, %rd10;
	shl.b64 	%rd277, %rd479, 3;
	add.s64 	%rd23, %rd3, %rd277;
	mov.b64 	%rd443, -1000000000;
	@%p24 bra 	$L__BB1_12;
	ld.global.u64 	%rd443, [%rd23+-8];
$L__BB1_12:
	setp.eq.s64 	%p25, %rd478, %rd10;
	mov.b64 	%rd444, 1000000000;
	@%p25 bra 	$L__BB1_14;
	ld.global.u64 	%rd444, [%rd20];
$L__BB1_14:
	setp.eq.s64 	%p26, %rd479, %rd14;
	mov.b64 	%rd445, 1000000000;
	@%p26 bra 	$L__BB1_16;
	ld.global.u64 	%rd445, [%rd23];
$L__BB1_16:
	setp.eq.s64 	%p28, %rd444, %rd445;
	shl.b64 	%rd280, %rd444, 4;
	add.s64 	%rd30, %rd2, %rd280;
	shl.b64 	%rd281, %rd445, 4;
	add.s64 	%rd31, %rd2, %rd281;
	mov.pred 	%p27, -1;
	mov.pred 	%p171, %p27;
	@%p28 bra 	$L__BB1_25;
	setp.eq.s64 	%p30, %rd444, -1000000000;
	setp.eq.s64 	%p31, %rd445, 1000000000;
	or.pred  	%p32, %p30, %p31;
	@%p32 bra 	$L__BB1_25;
	setp.eq.s64 	%p34, %rd444, 1000000000;
	setp.eq.s64 	%p35, %rd445, -1000000000;
	or.pred  	%p36, %p34, %p35;
	mov.pred 	%p171, 0;
	@%p36 bra 	$L__BB1_25;
	ld.global.u64 	%rd32, [%rd30];
	ld.global.u64 	%rd33, [%rd31];
	setp.eq.s64 	%p37, %rd32, %rd33;
	@%p37 bra 	$L__BB1_21;
	ld.global.u64 	%rd447, [%rd30+8];
	ld.global.u64 	%rd446, [%rd31+8];
	bra.uni 	$L__BB1_22;
$L__BB1_21:
	ld.global.u64 	%rd447, [%rd30+8];
	ld.global.u64 	%rd446, [%rd31+8];
	setp.eq.s64 	%p39, %rd447, %rd446;
	mov.pred 	%p171, %p27;
	@%p39 bra 	$L__BB1_25;
$L__BB1_22:
	ld.global.u64 	%rd282, [%rd12];
	ld.global.u64 	%rd283, [%rd12+8];
	sub.s64 	%rd284, %rd447, %rd446;
	sub.s64 	%rd285, %rd446, %rd283;
	sub.s64 	%rd40, %rd283, %rd447;
	mul.lo.s64 	%rd286, %rd33, %rd40;
	mad.lo.s64 	%rd287, %rd285, %rd32, %rd286;
	mad.lo.s64 	%rd41, %rd284, %rd282, %rd287;
	sub.s64 	%rd42, %rd282, %rd32;
	sub.s64 	%rd43, %rd282, %rd33;
	sub.s64 	%rd44, %rd283, %rd446;
	setp.ne.s64 	%p40, %rd41, 0;
	@%p40 bra 	$L__BB1_24;
	mul.lo.s64 	%rd288, %rd42, %rd42;
	mad.lo.s64 	%rd289, %rd40, %rd40, %rd288;
	mul.lo.s64 	%rd290, %rd43, %rd43;
	mad.lo.s64 	%rd291, %rd44, %rd44, %rd290;
	setp.lt.u64 	%p171, %rd289, %rd291;
	bra.uni 	$L__BB1_25;
$L__BB1_24:
	setp.lt.s64 	%p171, %rd41, 0;
$L__BB1_25:
	selp.b64 	%rd45, %rd444, %rd445, %p171;
	setp.eq.s64 	%p42, %rd442, %rd443;
	mov.pred 	%p41, -1;
	mov.pred 	%p172, %p41;
	@%p42 bra 	$L__BB1_34;
	setp.eq.s64 	%p44, %rd442, -1000000000;
	setp.eq.s64 	%p45, %rd443, 1000000000;
	or.pred  	%p46, %p44, %p45;
	@%p46 bra 	$L__BB1_34;
	setp.eq.s64 	%p48, %rd442, 1000000000;
	setp.eq.s64 	%p49, %rd443, -1000000000;
	or.pred  	%p50, %p48, %p49;
	mov.pred 	%p172, 0;
	@%p50 bra 	$L__BB1_34;
	shl.b64 	%rd292, %rd442, 4;
	add.s64 	%rd46, %rd2, %rd292;
	ld.global.u64 	%rd47, [%rd46];
	shl.b64 	%rd293, %rd443, 4;
	add.s64 	%rd48, %rd2, %rd293;
	ld.global.u64 	%rd49, [%rd48];
	setp.eq.s64 	%p51, %rd47, %rd49;
	@%p51 bra 	$L__BB1_30;
	ld.global.u64 	%rd449, [%rd46+8];
	ld.global.u64 	%rd448, [%rd48+8];
	bra.uni 	$L__BB1_31;
$L__BB1_30:
	ld.global.u64 	%rd449, [%rd46+8];
	ld.global.u64 	%rd448, [%rd48+8];
	setp.eq.s64 	%p53, %rd449, %rd448;
	mov.pred 	%p172, %p41;
	@%p53 bra 	$L__BB1_34;
$L__BB1_31:
	ld.global.u64 	%rd294, [%rd12];
	ld.global.u64 	%rd295, [%rd12+8];
	sub.s64 	%rd296, %rd449, %rd448;
	sub.s64 	%rd297, %rd448, %rd295;
	sub.s64 	%rd56, %rd295, %rd449;
	mul.lo.s64 	%rd298, %rd49, %rd56;
	mad.lo.s64 	%rd299, %rd297, %rd47, %rd298;
	mad.lo.s64 	%rd57, %rd296, %rd294, %rd299;
	sub.s64 	%rd58, %rd294, %rd47;
	sub.s64 	%rd59, %rd294, %rd49;
	sub.s64 	%rd60, %rd295, %rd448;
	setp.ne.s64 	%p54, %rd57, 0;
	@%p54 bra 	$L__BB1_33;
	mul.lo.s64 	%rd300, %rd58, %rd58;
	mad.lo.s64 	%rd301, %rd56, %rd56, %rd300;
	mul.lo.s64 	%rd302, %rd59, %rd59;
	mad.lo.s64 	%rd303, %rd60, %rd60, %rd302;
	setp.lt.u64 	%p172, %rd301, %rd303;
	bra.uni 	$L__BB1_34;
$L__BB1_33:
	setp.lt.s64 	%p172, %rd57, 0;
$L__BB1_34:
	selp.b64 	%rd61, %rd443, %rd442, %p172;
	setp.eq.s64 	%p55, %rd45, %rd61;
	@%p55 bra 	$L__BB1_55;
	setp.eq.s64 	%p56, %rd45, -1000000000;
	setp.eq.s64 	%p57, %rd61, 1000000000;
	or.pred  	%p58, %p56, %p57;
	@%p58 bra 	$L__BB1_43;
	setp.eq.s64 	%p59, %rd45, 1000000000;
	setp.eq.s64 	%p60, %rd61, -1000000000;
	or.pred  	%p61, %p59, %p60;
	@%p61 bra 	$L__BB1_55;
	shl.b64 	%rd304, %rd45, 4;
	add.s64 	%rd62, %rd2, %rd304;
	ld.global.u64 	%rd63, [%rd62];
	shl.b64 	%rd305, %rd61, 4;
	add.s64 	%rd64, %rd2, %rd305;
	ld.global.u64 	%rd65, [%rd64];
	setp.eq.s64 	%p62, %rd63, %rd65;
	@%p62 bra 	$L__BB1_39;
	ld.global.u64 	%rd451, [%rd62+8];
	ld.global.u64 	%rd450, [%rd64+8];
	bra.uni 	$L__BB1_40;
$L__BB1_39:
	ld.global.u64 	%rd451, [%rd62+8];
	ld.global.u64 	%rd450, [%rd64+8];
	setp.eq.s64 	%p63, %rd451, %rd450;
	@%p63 bra 	$L__BB1_55;
$L__BB1_40:
	ld.global.u64 	%rd306, [%rd12];
	ld.global.u64 	%rd307, [%rd12+8];
	sub.s64 	%rd308, %rd451, %rd450;
	sub.s64 	%rd309, %rd450, %rd307;
	sub.s64 	%rd72, %rd307, %rd451;
	mul.lo.s64 	%rd310, %rd65, %rd72;
	mad.lo.s64 	%rd311, %rd309, %rd63, %rd310;
	mad.lo.s64 	%rd73, %rd308, %rd306, %rd311;
	sub.s64 	%rd74, %rd306, %rd63;
	sub.s64 	%rd75, %rd306, %rd65;
	sub.s64 	%rd76, %rd307, %rd450;
	setp.ne.s64 	%p64, %rd73, 0;
	@%p64 bra 	$L__BB1_42;
	mul.lo.s64 	%rd312, %rd74, %rd74;
	mad.lo.s64 	%rd313, %rd72, %rd72, %rd312;
	mul.lo.s64 	%rd314, %rd75, %rd75;
	mad.lo.s64 	%rd315, %rd76, %rd76, %rd314;
	setp.lt.u64 	%p66, %rd313, %rd315;
	@%p66 bra 	$L__BB1_43;
	bra.uni 	$L__BB1_55;
$L__BB1_42:
	setp.gt.s64 	%p65, %rd73, -1;
	@%p65 bra 	$L__BB1_55;
$L__BB1_43:
	setp.eq.s64 	%p68, %rd444, %rd445;
	mov.pred 	%p67, -1;
	mov.pred 	%p173, %p67;
	@%p68 bra 	$L__BB1_52;
	setp.eq.s64 	%p70, %rd444, -1000000000;
	setp.eq.s64 	%p71, %rd445, 1000000000;
	or.pred  	%p72, %p70, %p71;
	@%p72 bra 	$L__BB1_52;
	setp.eq.s64 	%p74, %rd444, 1000000000;
	setp.eq.s64 	%p75, %rd445, -1000000000;
	or.pred  	%p76, %p74, %p75;
	mov.pred 	%p173, 0;
	@%p76 bra 	$L__BB1_52;
	ld.global.u64 	%rd77, [%rd30];
	ld.global.u64 	%rd78, [%rd31];
	setp.eq.s64 	%p77, %rd77, %rd78;
	@%p77 bra 	$L__BB1_48;
	ld.global.u64 	%rd453, [%rd30+8];
	ld.global.u64 	%rd452, [%rd31+8];
	bra.uni 	$L__BB1_49;
$L__BB1_48:
	ld.global.u64 	%rd453, [%rd30+8];
	ld.global.u64 	%rd452, [%rd31+8];
	setp.eq.s64 	%p79, %rd453, %rd452;
	mov.pred 	%p173, %p67;
	@%p79 bra 	$L__BB1_52;
$L__BB1_49:
	ld.global.u64 	%rd316, [%rd12];
	ld.global.u64 	%rd317, [%rd12+8];
	sub.s64 	%rd318, %rd453, %rd452;
	sub.s64 	%rd319, %rd452, %rd317;
	sub.s64 	%rd85, %rd317, %rd453;
	mul.lo.s64 	%rd320, %rd78, %rd85;
	mad.lo.s64 	%rd321, %rd319, %rd77, %rd320;
	mad.lo.s64 	%rd86, %rd318, %rd316, %rd321;
	sub.s64 	%rd87, %rd316, %rd77;
	sub.s64 	%rd88, %rd316, %rd78;
	sub.s64 	%rd89, %rd317, %rd452;
	setp.ne.s64 	%p80, %rd86, 0;
	@%p80 bra 	$L__BB1_51;
	mul.lo.s64 	%rd322, %rd87, %rd87;
	mad.lo.s64 	%rd323, %rd85, %rd85, %rd322;
	mul.lo.s64 	%rd324, %rd88, %rd88;
	mad.lo.s64 	%rd325, %rd89, %rd89, %rd324;
	setp.lt.u64 	%p173, %rd323, %rd325;
	bra.uni 	$L__BB1_52;
$L__BB1_51:
	setp.lt.s64 	%p173, %rd86, 0;
$L__BB1_52:
	add.s64 	%rd326, %rd478, 1;
	add.s64 	%rd327, %rd478, -1;
	selp.b64 	%rd441, %rd326, %rd441, %p173;
	selp.b64 	%rd440, %rd440, %rd327, %p173;
$L__BB1_53:
	setp.lt.s64 	%p81, %rd441, %rd440;
	@%p81 bra 	$L__BB1_6;
$L__BB1_54:
	add.s64 	%rd328, %rd10, %rd491;
	sub.s64 	%rd479, %rd328, %rd441;
	mov.u64 	%rd478, %rd441;
$L__BB1_55:
	add.s64 	%rd329, %rd491, 1;
	min.s64 	%rd459, %rd10, %rd329;
	setp.ge.s64 	%p82, %rd8, %rd459;
	mov.u64 	%rd460, %rd8;
	@%p82 bra 	$L__BB1_105;
	add.s64 	%rd330, %rd439, %rd10;
	add.s64 	%rd99, %rd330, 1;
	add.s64 	%rd100, %rd10, %rd9;
	mov.u64 	%rd460, %rd8;
$L__BB1_57:
	add.s64 	%rd331, %rd459, %rd460;
	shr.u64 	%rd332, %rd331, 63;
	add.s64 	%rd333, %rd331, %rd332;
	shr.s64 	%rd477, %rd333, 1;
	sub.s64 	%rd334, %rd8, %rd477;
	add.s64 	%rd476, %rd99, %rd334;
	setp.le.s64 	%p83, %rd476, %rd100;
	@%p83 bra 	$L__BB1_59;
	add.s64 	%rd460, %rd477, 1;
	bra.uni 	$L__BB1_104;
$L__BB1_59:
	setp.eq.s64 	%p84, %rd8, %rd477;
	shl.b64 	%rd336, %rd477, 3;
	add.s64 	%rd106, %rd3, %rd336;
	mov.b64 	%rd461, -1000000000;
	@%p84 bra 	$L__BB1_61;
	ld.global.u64 	%rd461, [%rd106+-8];
$L__BB1_61:
	setp.eq.s64 	%p85, %rd476, %rd10;
	shl.b64 	%rd338, %rd476, 3;
	add.s64 	%rd339, %rd338, %rd3;
	add.s64 	%rd109, %rd339, -16;
	mov.b64 	%rd462, -1000000000;
	@%p85 bra 	$L__BB1_63;
	ld.global.u64 	%rd462, [%rd109+8];
$L__BB1_63:
	setp.eq.s64 	%p86, %rd477, %rd10;
	mov.b64 	%rd463, 1000000000;
	@%p86 bra 	$L__BB1_65;
	ld.global.u64 	%rd463, [%rd106];
$L__BB1_65:
	setp.eq.s64 	%p87, %rd476, %rd100;
	mov.b64 	%rd464, 1000000000;
	@%p87 bra 	$L__BB1_67;
	ld.global.u64 	%rd464, [%rd109+16];
$L__BB1_67:
	setp.eq.s64 	%p89, %rd463, %rd464;
	shl.b64 	%rd342, %rd463, 4;
	add.s64 	%rd116, %rd2, %rd342;
	shl.b64 	%rd343, %rd464, 4;
	add.s64 	%rd117, %rd2, %rd343;
	mov.pred 	%p88, -1;
	mov.pred 	%p174, %p88;
	@%p89 bra 	$L__BB1_76;
	setp.eq.s64 	%p91, %rd463, -1000000000;
	setp.eq.s64 	%p92, %rd464, 1000000000;
	or.pred  	%p93, %p91, %p92;
	@%p93 bra 	$L__BB1_76;
	setp.eq.s64 	%p95, %rd463, 1000000000;
	setp.eq.s64 	%p96, %rd464, -1000000000;
	or.pred  	%p97, %p95, %p96;
	mov.pred 	%p174, 0;
	@%p97 bra 	$L__BB1_76;
	ld.global.u64 	%rd118, [%rd116];
	ld.global.u64 	%rd119, [%rd117];
	setp.eq.s64 	%p98, %rd118, %rd119;
	@%p98 bra 	$L__BB1_72;
	ld.global.u64 	%rd466, [%rd116+8];
	ld.global.u64 	%rd465, [%rd117+8];
	bra.uni 	$L__BB1_73;
$L__BB1_72:
	ld.global.u64 	%rd466, [%rd116+8];
	ld.global.u64 	%rd465, [%rd117+8];
	setp.eq.s64 	%p100, %rd466, %rd465;
	mov.pred 	%p174, %p88;
	@%p100 bra 	$L__BB1_76;
$L__BB1_73:
	ld.global.u64 	%rd344, [%rd12];
	ld.global.u64 	%rd345, [%rd12+8];
	sub.s64 	%rd346, %rd466, %rd465;
	sub.s64 	%rd347, %rd465, %rd345;
	sub.s64 	%rd126, %rd345, %rd466;
	mul.lo.s64 	%rd348, %rd119, %rd126;
	mad.lo.s64 	%rd349, %rd347, %rd118, %rd348;
	mad.lo.s64 	%rd127, %rd346, %rd344, %rd349;
	sub.s64 	%rd128, %rd344, %rd118;
	sub.s64 	%rd129, %rd344, %rd119;
	sub.s64 	%rd130, %rd345, %rd465;
	setp.ne.s64 	%p101, %rd127, 0;
	@%p101 bra 	$L__BB1_75;
	mul.lo.s64 	%rd350, %rd128, %rd128;
	mad.lo.s64 	%rd351, %rd126, %rd126, %rd350;
	mul.lo.s64 	%rd352, %rd129, %rd129;
	mad.lo.s64 	%rd353, %rd130, %rd130, %rd352;
	setp.lt.u64 	%p174, %rd351, %rd353;
	bra.uni 	$L__BB1_76;
$L__BB1_75:
	setp.lt.s64 	%p174, %rd127, 0;
$L__BB1_76:
	selp.b64 	%rd131, %rd463, %rd464, %p174;
	setp.eq.s64 	%p103, %rd461, %rd462;
	mov.pred 	%p102, -1;
	mov.pred 	%p175, %p102;
	@%p103 bra 	$L__BB1_85;
	setp.eq.s64 	%p105, %rd461, -1000000000;
	setp.eq.s64 	%p106, %rd462, 1000000000;
	or.pred  	%p107, %p105, %p106;
	@%p107 bra 	$L__BB1_85;
	setp.eq.s64 	%p109, %rd461, 1000000000;
	setp.eq.s64 	%p110, %rd462, -1000000000;
	or.pred  	%p111, %p109, %p110;
	mov.pred 	%p175, 0;
	@%p111 bra 	$L__BB1_85;
	shl.b64 	%rd354, %rd461, 4;
	add.s64 	%rd132, %rd2, %rd354;
	ld.global.u64 	%rd133, [%rd132];
	shl.b64 	%rd355, %rd462, 4;
	add.s64 	%rd134, %rd2, %rd355;
	ld.global.u64 	%rd135, [%rd134];
	setp.eq.s64 	%p112, %rd133, %rd135;
	@%p112 bra 	$L__BB1_81;
	ld.global.u64 	%rd468, [%rd132+8];
	ld.global.u64 	%rd467, [%rd134+8];
	bra.uni 	$L__BB1_82;
$L__BB1_81:
	ld.global.u64 	%rd468, [%rd132+8];
	ld.global.u64 	%rd467, [%rd134+8];
	setp.eq.s64 	%p114, %rd468, %rd467;
	mov.pred 	%p175, %p102;
	@%p114 bra 	$L__BB1_85;
$L__BB1_82:
	ld.global.u64 	%rd356, [%rd12];
	ld.global.u64 	%rd357, [%rd12+8];
	sub.s64 	%rd358, %rd468, %rd467;
	sub.s64 	%rd359, %rd467, %rd357;
	sub.s64 	%rd142, %rd357, %rd468;
	mul.lo.s64 	%rd360, %rd135, %rd142;
	mad.lo.s64 	%rd361, %rd359, %rd133, %rd360;
	mad.lo.s64 	%rd143, %rd358, %rd356, %rd361;
	sub.s64 	%rd144, %rd356, %rd133;
	sub.s64 	%rd145, %rd356, %rd135;
	sub.s64 	%rd146, %rd357, %rd467;
	setp.ne.s64 	%p115, %rd143, 0;
	@%p115 bra 	$L__BB1_84;
	mul.lo.s64 	%rd362, %rd144, %rd144;
	mad.lo.s64 	%rd363, %rd142, %rd142, %rd362;
	mul.lo.s64 	%rd364, %rd145, %rd145;
	mad.lo.s64 	%rd365, %rd146, %rd146, %rd364;
	setp.lt.u64 	%p175, %rd363, %rd365;
	bra.uni 	$L__BB1_85;
$L__BB1_84:
	setp.lt.s64 	%p175, %rd143, 0;
$L__BB1_85:
	selp.b64 	%rd147, %rd462, %rd461, %p175;
	setp.eq.s64 	%p116, %rd131, %rd147;
	@%p116 bra 	$L__BB1_106;
	setp.eq.s64 	%p117, %rd131, -1000000000;
	setp.eq.s64 	%p118, %rd147, 1000000000;
	or.pred  	%p119, %p117, %p118;
	@%p119 bra 	$L__BB1_94;
	setp.eq.s64 	%p120, %rd131, 1000000000;
	setp.eq.s64 	%p121, %rd147, -1000000000;
	or.pred  	%p122, %p120, %p121;
	@%p122 bra 	$L__BB1_106;
	shl.b64 	%rd366, %rd131, 4;
	add.s64 	%rd148, %rd2, %rd366;
	ld.global.u64 	%rd149, [%rd148];
	shl.b64 	%rd367, %rd147, 4;
	add.s64 	%rd150, %rd2, %rd367;
	ld.global.u64 	%rd151, [%rd150];
	setp.eq.s64 	%p123, %rd149, %rd151;
	@%p123 bra 	$L__BB1_90;
	ld.global.u64 	%rd470, [%rd148+8];
	ld.global.u64 	%rd469, [%rd150+8];
	bra.uni 	$L__BB1_91;
$L__BB1_90:
	ld.global.u64 	%rd470, [%rd148+8];
	ld.global.u64 	%rd469, [%rd150+8];
	setp.eq.s64 	%p124, %rd470, %rd469;
	@%p124 bra 	$L__BB1_106;
$L__BB1_91:
	ld.global.u64 	%rd368, [%rd12];
	ld.global.u64 	%rd369, [%rd12+8];
	sub.s64 	%rd370, %rd470, %rd469;
	sub.s64 	%rd371, %rd469, %rd369;
	sub.s64 	%rd158, %rd369, %rd470;
	mul.lo.s64 	%rd372, %rd151, %rd158;
	mad.lo.s64 	%rd373, %rd371, %rd149, %rd372;
	mad.lo.s64 	%rd159, %rd370, %rd368, %rd373;
	sub.s64 	%rd160, %rd368, %rd149;
	sub.s64 	%rd161, %rd368, %rd151;
	sub.s64 	%rd162, %rd369, %rd469;
	setp.ne.s64 	%p125, %rd159, 0;
	@%p125 bra 	$L__BB1_93;
	mul.lo.s64 	%rd374, %rd160, %rd160;
	mad.lo.s64 	%rd375, %rd158, %rd158, %rd374;
	mul.lo.s64 	%rd376, %rd161, %rd161;
	mad.lo.s64 	%rd377, %rd162, %rd162, %rd376;
	setp.lt.u64 	%p127, %rd375, %rd377;
	@%p127 bra 	$L__BB1_94;
	bra.uni 	$L__BB1_106;
$L__BB1_93:
	setp.gt.s64 	%p126, %rd159, -1;
	@%p126 bra 	$L__BB1_106;
$L__BB1_94:
	setp.eq.s64 	%p129, %rd463, %rd464;
	mov.pred 	%p128, -1;
	mov.pred 	%p176, %p128;
	@%p129 bra 	$L__BB1_103;
	setp.eq.s64 	%p131, %rd463, -1000000000;
	setp.eq.s64 	%p132, %rd464, 1000000000;
	or.pred  	%p133, %p131, %p132;
	@%p133 bra 	$L__BB1_103;
	setp.eq.s64 	%p135, %rd463, 1000000000;
	setp.eq.s64 	%p136, %rd464, -1000000000;
	or.pred  	%p137, %p135, %p136;
	mov.pred 	%p176, 0;
	@%p137 bra 	$L__BB1_103;
	ld.global.u64 	%rd163, [%rd116];
	ld.global.u64 	%rd164, [%rd117];
	setp.eq.s64 	%p138, %rd163, %rd164;
	@%p138 bra 	$L__BB1_99;
	ld.global.u64 	%rd472, [%rd116+8];
	ld.global.u64 	%rd471, [%rd117+8];
	bra.uni 	$L__BB1_100;
$L__BB1_99:
	ld.global.u64 	%rd472, [%rd116+8];
	ld.global.u64 	%rd471, [%rd117+8];
	setp.eq.s64 	%p140, %rd472, %rd471;
	mov.pred 	%p176, %p128;
	@%p140 bra 	$L__BB1_103;
$L__BB1_100:
	ld.global.u64 	%rd378, [%rd12];
	ld.global.u64 	%rd379, [%rd12+8];
	sub.s64 	%rd380, %rd472, %rd471;
	sub.s64 	%rd381, %rd471, %rd379;
	sub.s64 	%rd171, %rd379, %rd472;
	mul.lo.s64 	%rd382, %rd164, %rd171;
	mad.lo.s64 	%rd383, %rd381, %rd163, %rd382;
	mad.lo.s64 	%rd172, %rd380, %rd378, %rd383;
	sub.s64 	%rd173, %rd378, %rd163;
	sub.s64 	%rd174, %rd378, %rd164;
	sub.s64 	%rd175, %rd379, %rd471;
	setp.ne.s64 	%p141, %rd172, 0;
	@%p141 bra 	$L__BB1_102;
	mul.lo.s64 	%rd384, %rd173, %rd173;
	mad.lo.s64 	%rd385, %rd171, %rd171, %rd384;
	mul.lo.s64 	%rd386, %rd174, %rd174;
	mad.lo.s64 	%rd387, %rd175, %rd175, %rd386;
	setp.lt.u64 	%p176, %rd385, %rd387;
	bra.uni 	$L__BB1_103;
$L__BB1_102:
	setp.lt.s64 	%p176, %rd172, 0;
$L__BB1_103:
	add.s64 	%rd388, %rd477, 1;
	add.s64 	%rd389, %rd477, -1;
	selp.b64 	%rd460, %rd388, %rd460, %p176;
	selp.b64 	%rd459, %rd459, %rd389, %p176;
$L__BB1_104:
	setp.lt.s64 	%p142, %rd460, %rd459;
	@%p142 bra 	$L__BB1_57;
$L__BB1_105:
	add.s64 	%rd390, %rd491, %rd10;
	sub.s64 	%rd391, %rd390, %rd460;
	add.s64 	%rd476, %rd391, 1;
	mov.u64 	%rd477, %rd460;
$L__BB1_106:
	setp.eq.s64 	%p143, %rd478, %rd477;
	setp.eq.s64 	%p144, %rd479, %rd476;
	or.pred  	%p145, %p143, %p144;
	@%p145 bra 	$L__BB1_107;
	bra.uni 	$L__BB1_122;
$L__BB1_107:
	setp.eq.s64 	%p161, %rd478, %rd477;
	@%p161 bra 	$L__BB1_114;
	sub.s64 	%rd413, %rd477, %rd478;
	and.b64  	%rd481, %rd413, 3;
	setp.eq.s64 	%p162, %rd481, 0;
	mov.u64 	%rd486, %rd478;
	@%p162 bra 	$L__BB1_111;
	shl.b64 	%rd414, %rd491, 3;
	add.s64 	%rd483, %rd1, %rd414;
	shl.b64 	%rd415, %rd478, 3;
	add.s64 	%rd482, %rd3, %rd415;
	add.s64 	%rd491, %rd491, %rd481;
	add.s64 	%rd486, %rd478, %rd481;
$L__BB1_110:
	.pragma "nounroll";
	ld.global.u64 	%rd416, [%rd482];
	st.global.u64 	[%rd483], %rd416;
	add.s64 	%rd483, %rd483, 8;
	add.s64 	%rd482, %rd482, 8;
	add.s64 	%rd481, %rd481, -1;
	setp.ne.s64 	%p163, %rd481, 0;
	@%p163 bra 	$L__BB1_110;
$L__BB1_111:
	sub.s64 	%rd417, %rd478, %rd477;
	setp.gt.u64 	%p164, %rd417, -4;
	@%p164 bra 	$L__BB1_114;
	shl.b64 	%rd418, %rd486, 3;
	add.s64 	%rd419, %rd418, %rd3;
	add.s64 	%rd499, %rd419, 16;
	sub.s64 	%rd498, %rd477, %rd486;
	shl.b64 	%rd420, %rd491, 3;
	add.s64 	%rd421, %rd420, %rd1;
	add.s64 	%rd497, %rd421, 16;
$L__BB1_113:
	ld.global.u64 	%rd422, [%rd499+-16];
	st.global.u64 	[%rd497+-16], %rd422;
	ld.global.u64 	%rd423, [%rd499+-8];
	st.global.u64 	[%rd497+-8], %rd423;
	ld.global.u64 	%rd424, [%rd499];
	st.global.u64 	[%rd497], %rd424;
	ld.global.u64 	%rd425, [%rd499+8];
	add.s64 	%rd491, %rd491, 4;
	st.global.u64 	[%rd497+8], %rd425;
	add.s64 	%rd499, %rd499, 32;
	add.s64 	%rd498, %rd498, -4;
	add.s64 	%rd497, %rd497, 32;
	setp.eq.s64 	%p165, %rd498, 0;
	@%p165 bra 	$L__BB1_114;
	bra.uni 	$L__BB1_113;
$L__BB1_114:
	setp.eq.s64 	%p166, %rd479, %rd476;
	@%p166 bra 	$L__BB1_121;
	sub.s64 	%rd426, %rd476, %rd479;
	and.b64  	%rd492, %rd426, 3;
	setp.eq.s64 	%p167, %rd492, 0;
	mov.u64 	%rd496, %rd479;
	@%p167 bra 	$L__BB1_118;
	shl.b64 	%rd427, %rd491, 3;
	add.s64 	%rd494, %rd1, %rd427;
	shl.b64 	%rd428, %rd479, 3;
	add.s64 	%rd493, %rd3, %rd428;
	add.s64 	%rd491, %rd491, %rd492;
	add.s64 	%rd496, %rd479, %rd492;
$L__BB1_117:
	.pragma "nounroll";
	ld.global.u64 	%rd429, [%rd493];
	st.global.u64 	[%rd494], %rd429;
	add.s64 	%rd494, %rd494, 8;
	add.s64 	%rd493, %rd493, 8;
	add.s64 	%rd492, %rd492, -1;
	setp.ne.s64 	%p168, %rd492, 0;
	@%p168 bra 	$L__BB1_117;
$L__BB1_118:
	sub.s64 	%rd430, %rd479, %rd476;
	setp.gt.u64 	%p169, %rd430, -4;
	@%p169 bra 	$L__BB1_121;
	shl.b64 	%rd431, %rd496, 3;
	add.s64 	%rd432, %rd431, %rd3;
	add.s64 	%rd503, %rd432, 16;
	sub.s64 	%rd502, %rd476, %rd496;
	shl.b64 	%rd433, %rd491, 3;
	add.s64 	%rd434, %rd433, %rd1;
	add.s64 	%rd501, %rd434, 16;
$L__BB1_120:
	ld.global.u64 	%rd435, [%rd503+-16];
	st.global.u64 	[%rd501+-16], %rd435;
	ld.global.u64 	%rd436, [%rd503+-8];
	st.global.u64 	[%rd501+-8], %rd436;
	ld.global.u64 	%rd437, [%rd503];
	st.global.u64 	[%rd501], %rd437;
	ld.global.u64 	%rd438, [%rd503+8];
	st.global.u64 	[%rd501+8], %rd438;
	add.s64 	%rd503, %rd503, 32;
	add.s64 	%rd502, %rd502, -4;
	add.s64 	%rd501, %rd501, 32;
	setp.ne.s64 	%p170, %rd502, 0;
	@%p170 bra 	$L__BB1_120;
$L__BB1_121:
	ret;
$L__BB1_122:
	shl.b64 	%rd392, %rd478, 3;
	add.s64 	%rd393, %rd3, %rd392;
	ld.global.u64 	%rd207, [%rd393];
	shl.b64 	%rd394, %rd479, 3;
	add.s64 	%rd395, %rd3, %rd394;
	ld.global.u64 	%rd208, [%rd395];
	setp.eq.s64 	%p146, %rd207, %rd208;
	@%p146 bra 	$L__BB1_132;
	setp.eq.s64 	%p147, %rd207, -1000000000;
	setp.eq.s64 	%p148, %rd208, 1000000000;
	or.pred  	%p149, %p147, %p148;
	@%p149 bra 	$L__BB1_132;
	setp.eq.s64 	%p150, %rd207, 1000000000;
	setp.eq.s64 	%p151, %rd208, -1000000000;
	or.pred  	%p152, %p150, %p151;
	@%p152 bra 	$L__BB1_130;
	shl.b64 	%rd396, %rd207, 4;
	add.s64 	%rd209, %rd2, %rd396;
	ld.global.u64 	%rd210, [%rd209];
	shl.b64 	%rd397, %rd208, 4;
	add.s64 	%rd211, %rd2, %rd397;
	ld.global.u64 	%rd212, [%rd211];
	setp.eq.s64 	%p153, %rd210, %rd212;
	@%p153 bra 	$L__BB1_127;
	ld.global.u64 	%rd488, [%rd209+8];
	ld.global.u64 	%rd487, [%rd211+8];
	bra.uni 	$L__BB1_128;
$L__BB1_127:
	ld.global.u64 	%rd488, [%rd209+8];
	ld.global.u64 	%rd487, [%rd211+8];
	setp.eq.s64 	%p154, %rd488, %rd487;
	@%p154 bra 	$L__BB1_132;
$L__BB1_128:
	ld.global.u64 	%rd398, [%rd12];
	ld.global.u64 	%rd399, [%rd12+8];
	sub.s64 	%rd400, %rd488, %rd487;
	sub.s64 	%rd401, %rd487, %rd399;
	sub.s64 	%rd219, %rd399, %rd488;
	mul.lo.s64 	%rd402, %rd212, %rd219;
	mad.lo.s64 	%rd403, %rd401, %rd210, %rd402;
	mad.lo.s64 	%rd220, %rd400, %rd398, %rd403;
	sub.s64 	%rd221, %rd398, %rd210;
	sub.s64 	%rd222, %rd398, %rd212;
	sub.s64 	%rd223, %rd399, %rd487;
	setp.ne.s64 	%p155, %rd220, 0;
	@%p155 bra 	$L__BB1_131;
	mul.lo.s64 	%rd404, %rd221, %rd221;
	mad.lo.s64 	%rd405, %rd219, %rd219, %rd404;
	mul.lo.s64 	%rd406, %rd222, %rd222;
	mad.lo.s64 	%rd407, %rd223, %rd223, %rd406;
	setp.lt.u64 	%p157, %rd405, %rd407;
	@%p157 bra 	$L__BB1_132;
$L__BB1_130:
	add.s64 	%rd479, %rd479, 1;
	shl.b64 	%rd408, %rd491, 3;
	add.s64 	%rd409, %rd1, %rd408;
	st.global.u64 	[%rd409], %rd208;
	bra.uni 	$L__BB1_133;
$L__BB1_131:
	setp.gt.s64 	%p156, %rd220, -1;
	@%p156 bra 	$L__BB1_130;
$L__BB1_132:
	add.s64 	%rd478, %rd478, 1;
	shl.b64 	%rd410, %rd491, 3;
	add.s64 	%rd411, %rd1, %rd410;
	st.global.u64 	[%rd411], %rd207;
$L__BB1_133:
	add.s64 	%rd491, %rd491, 1;
	setp.ne.s64 	%p158, %rd478, %rd477;
	setp.ne.s64 	%p159, %rd479, %rd476;
	and.pred  	%p160, %p158, %p159;
	@%p160 bra 	$L__BB1_122;
	bra.uni 	$L__BB1_107;

}


// ===== COMPILED SASS (sm_100) =====

	.target	sm_100

	.elftype	@"ET_EXEC"


//--------------------- .note.nv.tkinfo           --------------------------
	.section	.note.nv.tkinfo,"",@"SHT_NOTE"
	.sectionflags	@"SHF_NOTE_NV_TKINFO"
	.tkinfo
        /*0018*/ 	.word	0x00000002
        /*0030*/ 	.string	""
        /*0030*/ 	.string	"ptxas"
        /*0030*/ 	.string	"Cuda compilation tools, release 13.0, V13.0.88"
        /*0030*/ 	.string	"Build cuda_13.0.r13.0/compiler.36424714_0"
        /*0030*/ 	.string	"-arch sm_100 -m 64 "



//--------------------- .note.nv.cuinfo           --------------------------
	.section	.note.nv.cuinfo,"",@"SHT_NOTE"
	.sectionflags	@"SHF_NOTE_NV_CUINFO"
        /*0018*/ 	.short	0x0002
        /*001a*/ 	.short	0x0064
        /*001c*/ 	.short	0x0082
	.zero		2


//--------------------- .nv.info                  --------------------------
	.section	.nv.info,"",@"SHT_CUDA_INFO"
	.align	4


	//----- nvinfo : EIATTR_REGCOUNT
	.align		4
        /*0000*/ 	.byte	0x04, 0x2f
        /*0002*/ 	.short	(.L_1 - .L_0)
	.align		4
.L_0:
        /*0004*/ 	.word	index@(_Z20kernel_function_copyPxS_x)
        /*0008*/ 	.word	0x00000008


	//----- nvinfo : EIATTR_FRAME_SIZE
	.align		4
.L_1:
        /*000c*/ 	.byte	0x04, 0x11
        /*000e*/ 	.short	(.L_3 - .L_2)
	.align		4
.L_2:
        /*0010*/ 	.word	index@(_Z20kernel_function_copyPxS_x)
        /*0014*/ 	.word	0x00000000


	//----- nvinfo : EIATTR_REGCOUNT
	.align		4
.L_3:
        /*0018*/ 	.byte	0x04, 0x2f
        /*001a*/ 	.short	(.L_5 - .L_4)
	.align		4
.L_4:
        /*001c*/ 	.word	index@(_Z21kernel_function_mergePxS_xS_xx)
        /*0020*/ 	.word	0x00000038


	//----- nvinfo : EIATTR_FRAME_SIZE
	.align		4
.L_5:
        /*0024*/ 	.byte	0x04, 0x11
        /*0026*/ 	.short	(.L_7 - .L_6)
	.align		4
.L_6:
        /*0028*/ 	.word	index@($__internal_0_$__cuda_sm20_rem_s64)
        /*002c*/ 	.word	0x00000000


	//----- nvinfo : EIATTR_FRAME_SIZE
	.align		4
.L_7:
        /*0030*/ 	.byte	0x04, 0x11
        /*0032*/ 	.short	(.L_9 - .L_8)
	.align		4
.L_8:
        /*0034*/ 	.word	index@(_Z21kernel_function_mergePxS_xS_xx)
        /*0038*/ 	.word	0x00000000


	//----- nvinfo : EIATTR_MIN_STACK_SIZE
	.align		4
.L_9:
        /*003c*/ 	.byte	0x04, 0x12
        /*003e*/ 	.short	(.L_11 - .L_10)
	.align		4
.L_10:
        /*0040*/ 	.word	index@(_Z21kernel_function_mergePxS_xS_xx)
        /*0044*/ 	.word	0x00000000


	//----- nvinfo : EIATTR_MIN_STACK_SIZE
	.align		4
.L_11:
        /*0048*/ 	.byte	0x04, 0x12
        /*004a*/ 	.short	(.L_13 - .L_12)
	.align		4
.L_12:
        /*004c*/ 	.word	index@(_Z20kernel_function_copyPxS_x)
        /*0050*/ 	.word	0x00000000
.L_13:


//--------------------- .nv.compat                --------------------------
	.section	.nv.compat,"",@"SHT_CUDA_COMPAT_INFO"
	.align	4
        /*0000*/ 	.byte	0x02, 0x09, 0x00, 0x00, 0x02, 0x02, 0x01, 0x00, 0x02, 0x05, 0x05, 0x00, 0x03, 0x07, 0x01, 0x01
        /*0010*/ 	.byte	0x02, 0x03, 0x00, 0x00, 0x02, 0x06, 0x01, 0x00, 0x04, 0x0b, 0x08, 0x00, 0x09, 0x00, 0x00, 0x00
        /*0020*/ 	.byte	0x00, 0x00, 0x00, 0x00


//--------------------- .nv.info._Z21kernel_function_mergePxS_xS_xx --------------------------
	.section	.nv.info._Z21kernel_function_mergePxS_xS_xx,"",@"SHT_CUDA_INFO"
	.sectionflags	@""
	.align	4


	//----- nvinfo : EIATTR_CUDA_API_VERSION
	.align		4
        /*0000*/ 	.byte	0x04, 0x37
        /*0002*/ 	.short	(.L_15 - .L_14)
.L_14:
        /*0004*/ 	.word	0x00000082


	//----- nvinfo : EIATTR_KPARAM_INFO
	.align		4
.L_15:
        /*0008*/ 	.byte	0x04, 0x17
        /*000a*/ 	.short	(.L_17 - .L_16)
.L_16:
        /*000c*/ 	.word	0x00000000
        /*0010*/ 	.short	0x0005
        /*0012*/ 	.short	0x0028
        /*0014*/ 	.byte	0x00, 0xf0, 0x21, 0x00


	//----- nvinfo : EIATTR_KPARAM_INFO
	.align		4
.L_17:
        /*0018*/ 	.byte	0x04, 0x17
        /*001a*/ 	.short	(.L_19 - .L_18)
.L_18:
        /*001c*/ 	.word	0x00000000
        /*0020*/ 	.short	0x0004
        /*0022*/ 	.short	0x0020
        /*0024*/ 	.byte	0x00, 0xf0, 0x21, 0x00


	//----- nvinfo : EIATTR_KPARAM_INFO
	.align		4
.L_19:
        /*0028*/ 	.byte	0x04, 0x17
        /*002a*/ 	.short	(.L_21 - .L_20)
.L_20:
        /*002c*/ 	.word	0x00000000
        /*0030*/ 	.short	0x0003
        /*0032*/ 	.short	0x0018
        /*0034*/ 	.byte	0x00, 0xf5, 0x21, 0x00


	//----- nvinfo : EIATTR_KPARAM_INFO
	.align		4
.L_21:
        /*0038*/ 	.byte	0x04, 0x17
        /*003a*/ 	.short	(.L_23 - .L_22)
.L_22:
        /*003c*/ 	.word	0x00000000
        /*0040*/ 	.short	0x0002
        /*0042*/ 	.short	0x0010
        /*0044*/ 	.byte	0x00, 0xf0, 0x21, 0x00


	//----- nvinfo : EIATTR_KPARAM_INFO
	.align		4
.L_23:
        /*0048*/ 	.byte	0x04, 0x17
        /*004a*/ 	.short	(.L_25 - .L_24)
.L_24:
        /*004c*/ 	.word	0x00000000
        /*0050*/ 	.short	0x0001
        /*0052*/ 	.short	0x0008
        /*0054*/ 	.byte	0x00, 0xf5, 0x21, 0x00


	//----- nvinfo : EIATTR_KPARAM_INFO
	.align		4
.L_25:
        /*0058*/ 	.byte	0x04, 0x17
        /*005a*/ 	.short	(.L_27 - .L_26)
.L_26:
        /*005c*/ 	.word	0x00000000
        /*0060*/ 	.short	0x0000
        /*0062*/ 	.short	0x0000
        /*0064*/ 	.byte	0x00, 0xf5, 0x21, 0x00


	//----- nvinfo : EIATTR_SPARSE_MMA_MASK
	.align		4
.L_27:
        /*0068*/ 	.byte	0x03, 0x50
        /*006a*/ 	.short	0x0000


	//----- nvinfo : EIATTR_MAXREG_COUNT
	.align		4
        /*006c*/ 	.byte	0x03, 0x1b
        /*006e*/ 	.short	0x00ff


	//----- nvinfo : EIATTR_MERCURY_ISA_VERSION
	.align		4
        /*0070*/ 	.byte	0x03, 0x5f
        /*0072*/ 	.short	0x0101


	//----- nvinfo : EIATTR_VRC_CTA_INIT_COUNT
	.align		4
        /*0074*/ 	.byte	0x02, 0x4a
	.zero		1
	.zero		1


	//----- nvinfo : EIATTR_EXIT_INSTR_OFFSETS
	.align		4
        /*0078*/ 	.byte	0x04, 0x1c
        /*007a*/ 	.short	(.L_29 - .L_28)


	//   ....[0]....
.L_28:
        /*007c*/ 	.word	0x00000080


	//   ....[1]....
        /*0080*/ 	.word	0x00004ca0


	//   ....[2]....
        /*0084*/ 	.word	0x00004f00


	//   ....[3]....
        /*0088*/ 	.word	0x00005560


	//   ....[4]....
        /*008c*/ 	.word	0x000056d0


	//----- nvinfo : EIATTR_CRS_STACK_SIZE
	.align		4
.L_29:
        /*0090*/ 	.byte	0x04, 0x1e
        /*0092*/ 	.short	(.L_31 - .L_30)
.L_30:
        /*0094*/ 	.word	0x00000000


	//----- nvinfo : EIATTR_CBANK_PARAM_SIZE
	.align		4
.L_31:
        /*0098*/ 	.byte	0x03, 0x19
        /*009a*/ 	.short	0x0030


	//----- nvinfo : EIATTR_PARAM_CBANK
	.align		4
        /*009c*/ 	.byte	0x04, 0x0a
        /*009e*/ 	.short	(.L_33 - .L_32)
	.align		4
.L_32:
        /*00a0*/ 	.word	index@(.nv.constant0._Z21kernel_function_mergePxS_xS_xx)
        /*00a4*/ 	.short	0x0380
        /*00a6*/ 	.short	0x0030


	//----- nvinfo : EIATTR_SW_WAR
	.align		4
.L_33:
        /*00a8*/ 	.byte	0x04, 0x36
        /*00aa*/ 	.short	(.L_35 - .L_34)
.L_34:
        /*00ac*/ 	.word	0x00000008
.L_35:


//--------------------- .nv.info._Z20kernel_function_copyPxS_x --------------------------
	.section	.nv.info._Z20kernel_function_copyPxS_x,"",@"SHT_CUDA_INFO"
	.sectionflags	@""
	.align	4


	//----- nvinfo : EIATTR_CUDA_API_VERSION
	.align		4
        /*0000*/ 	.byte	0x04, 0x37
        /*0002*/ 	.short	(.L_37 - .L_36)
.L_36:
        /*0004*/ 	.word	0x00000082


	//----- nvinfo : EIATTR_KPARAM_INFO
	.align		4
.L_37:
        /*0008*/ 	.byte	0x04, 0x17
        /*000a*/ 	.short	(.L_39 - .L_38)
.L_38:
        /*000c*/ 	.word	0x00000000
        /*0010*/ 	.short	0x0002
        /*0012*/ 	.short	0x0010
        /*0014*/ 	.byte	0x00, 0xf0, 0x21, 0x00


	//----- nvinfo : EIATTR_KPARAM_INFO
	.align		4
.L_39:
        /*0018*/ 	.byte	0x04, 0x17
        /*001a*/ 	.short	(.L_41 - .L_40)
.L_40:
        /*001c*/ 	.word	0x00000000
        /*0020*/ 	.short	0x0001
        /*0022*/ 	.short	0x0008
        /*0024*/ 	.byte	0x00, 0xf5, 0x21, 0x00


	//----- nvinfo : EIATTR_KPARAM_INFO
	.align		4
.L_41:
        /*0028*/ 	.byte	0x04, 0x17
        /*002a*/ 	.short	(.L_43 - .L_42)
.L_42:
        /*002c*/ 	.word	0x00000000
        /*0030*/ 	.short	0x0000
        /*0032*/ 	.short	0x0000
        /*0034*/ 	.byte	0x00, 0xf5, 0x21, 0x00


	//----- nvinfo : EIATTR_SPARSE_MMA_MASK
	.align		4
.L_43:
        /*0038*/ 	.byte	0x03, 0x50
        /*003a*/ 	.short	0x0000


	//----- nvinfo : EIATTR_MAXREG_COUNT
	.align		4
        /*003c*/ 	.byte	0x03, 0x1b
        /*003e*/ 	.short	0x00ff


	//----- nvinfo : EIATTR_MERCURY_ISA_VERSION
	.align		4
        /*0040*/ 	.byte	0x03, 0x5f
        /*0042*/ 	.short	0x0101


	//----- nvinfo : EIATTR_VRC_CTA_INIT_COUNT
	.align		4
        /*0044*/ 	.byte	0x02, 0x4a
	.zero		1
	.zero		1


	//----- nvinfo : EIATTR_EXIT_INSTR_OFFSETS
	.align		4
        /*0048*/ 	.byte	0x04, 0x1c
        /*004a*/ 	.short	(.L_45 - .L_44)


	//   ....[0]....
.L_44:
        /*004c*/ 	.word	0x00000080


	//   ....[1]....
        /*0050*/ 	.word	0x00000130


	//----- nvinfo : EIATTR_CBANK_PARAM_SIZE
	.align		4
.L_45:
        /*0054*/ 	.byte	0x03, 0x19
        /*0056*/ 	.short	0x0018


	//----- nvinfo : EIATTR_PARAM_CBANK
	.align		4
        /*0058*/ 	.byte	0x04, 0x0a
        /*005a*/ 	.short	(.L_47 - .L_46)
	.align		4
.L_46:
        /*005c*/ 	.word	index@(.nv.constant0._Z20kernel_function_copyPxS_x)
        /*0060*/ 	.short	0x0380
        /*0062*/ 	.short	0x0018


	//----- nvinfo : EIATTR_SW_WAR
	.align		4
.L_47:
        /*0064*/ 	.byte	0x04, 0x36
        /*0066*/ 	.short	(.L_49 - .L_48)
.L_48:
        /*0068*/ 	.word	0x00000008
.L_49:


//--------------------- .nv.callgraph             --------------------------
	.section	.nv.callgraph,"",@"SHT_CUDA_CALLGRAPH"
	.align	4
	.sectionentsize	8
	.align		4
        /*0000*/ 	.word	0x00000000
	.align		4
        /*0004*/ 	.word	0xffffffff
	.align		4
        /*0008*/ 	.word	0x00000000
	.align		4
        /*000c*/ 	.word	0xfffffffe
	.align		4
        /*0010*/ 	.word	0x00000000
	.align		4
        /*0014*/ 	.word	0xfffffffd
	.align		4
        /*0018*/ 	.word	0x00000000
	.align		4
        /*001c*/ 	.word	0xfffffffc


//--------------------- .text._Z21kernel_function_mergePxS_xS_xx --------------------------
	.section	.text._Z21kernel_function_mergePxS_xS_xx,"ax",@progbits
	.align	128
        .global         _Z21kernel_function_mergePxS_xS_xx
        .type           _Z21kernel_function_mergePxS_xS_xx,@function
        .size           _Z21kernel_function_mergePxS_xS_xx,(.L_x_97 - _Z21kernel_function_mergePxS_xS_xx)
        .other          _Z21kernel_function_mergePxS_xS_xx,@"STO_CUDA_ENTRY STV_DEFAULT"
_Z21kernel_function_mergePxS_xS_xx:
.text._Z21kernel_function_mergePxS_xS_xx:
[----:B------:R-:W-:Y:S01]  /*0000*/  LDC R1, c[0x0][0x37c] ;  /* 0x0000df00ff017b82 */ /* 0x000fe20000000800 */
[----:B------:R-:W0:Y:S07]  /*0010*/  S2R R3, SR_TID.X ;  /* 0x0000000000037919 */ /* 0x000e2e0000002100 */
[----:B------:R-:W0:Y:S01]  /*0020*/  S2UR UR4, SR_CTAID.X ;  /* 0x00000000000479c3 */ /* 0x000e220000002500 */
[----:B------:R-:W1:Y:S07]  /*0030*/  LDCU.64 UR6, c[0x0][0x390] ;  /* 0x00007200ff0677ac */ /* 0x000e6e0008000a00 */
[----:B------:R-:W0:Y:S02]  /*0040*/  LDC R0, c[0x0][0x360] ;  /* 0x0000d800ff007b82 */ /* 0x000e240000000800 */
[----:B0-----:R-:W-:-:S05]  /*0050*/  IMAD R0, R0, UR4, R3 ;  /* 0x0000000400007c24 */ /* 0x001fca000f8e0203 */
[----:B-1----:R-:W-:-:S04]  /*0060*/  ISETP.GE.U32.AND P0, PT, R0, UR6, PT ;  /* 0x0000000600007c0c */ /* 0x002fc8000bf06070 */
[----:B------:R-:W-:-:S13]  /*0070*/  ISETP.GE.AND.EX P0, PT, RZ, UR7, PT, P0 ;  /* 0x00000007ff007c0c */ /* 0x000fda000bf06300 */
[----:B------:R-:W-:Y:S05]  /*0080*/  @P0 EXIT ;  /* 0x000000000000094d */ /* 0x000fea0003800000 */
[----:B------:R-:W0:Y:S01]  /*0090*/  LDCU UR4, c[0x0][0x3ac] ;  /* 0x00007580ff0477ac */ /* 0x000e220008000800 */
[----:B------:R-:W-:Y:S01]  /*00a0*/  IMAD.MOV.U32 R2, RZ, RZ, RZ ;  /* 0x000000ffff027224 */ /* 0x000fe200078e00ff */
[----:B0-----:R-:W-:-:S09]  /*00b0*/  UISETP.NE.U32.AND UP0, UPT, UR4, URZ, UPT ;  /* 0x000000ff0400728c */ /* 0x001fd2000bf05070 */
[----:B------:R-:W-:Y:S05]  /*00c0*/  BRA.U UP0, `(.L_x_0) ;  /* 0x0000000100507547 */ /* 0x000fea000b800000 */
[----:B------:R-:W0:Y:S01]  /*00d0*/  LDCU UR4, c[0x0][0x3a8] ;  /* 0x00007500ff0477ac */ /* 0x000e220008000800 */
[----:B------:R-:W-:Y:S01]  /*00e0*/  IMAD.MOV.U32 R15, RZ, RZ, RZ ;  /* 0x000000ffff0f7224 */ /* 0x000fe200078e00ff */
[----:B0-----:R-:W0:Y:S01]  /*00f0*/  I2F.U32.RP R3, UR4 ;  /* 0x0000000400037d06 */ /* 0x001e220008209000 */
[----:B------:R-:W-:-:S07]  /*0100*/  ISETP.NE.U32.AND P1, PT, RZ, UR4, PT ;  /* 0x00000004ff007c0c */ /* 0x000fce000bf25070 */
[----:B0-----:R-:W0:Y:S02]  /*0110*/  MUFU.RCP R3, R3 ;  /* 0x0000000300037308 */ /* 0x001e240000001000 */
[----:B0-----:R-:W-:-:S06]  /*0120*/  VIADD R4, R3, 0xffffffe ;  /* 0x0ffffffe03047836 */ /* 0x001fcc0000000000 */
[----:B------:R0:W1:Y:S02]  /*0130*/  F2I.FTZ.U32.TRUNC.NTZ R5, R4 ;  /* 0x0000000400057305 */ /* 0x000064000021f000 */
[----:B0-----:R-:W-:Y:S02]  /*0140*/  IMAD.MOV.U32 R4, RZ, RZ, RZ ;  /* 0x000000ffff047224 */ /* 0x001fe400078e00ff */
[----:B-1----:R-:W-:-:S04]  /*0150*/  IMAD.MOV R7, RZ, RZ, -R5 ;  /* 0x000000ffff077224 */ /* 0x002fc800078e0a05 */
[----:B------:R-:W-:-:S04]  /*0160*/  IMAD R7, R7, UR4, RZ ;  /* 0x0000000407077c24 */ /* 0x000fc8000f8e02ff */
[----:B------:R-:W-:-:S06]  /*0170*/  IMAD.HI.U32 R5, R5, R7, R4 ;  /* 0x0000000705057227 */ /* 0x000fcc00078e0004 */
[----:B------:R-:W-:-:S04]  /*0180*/  IMAD.HI.U32 R5, R5, R0, RZ ;  /* 0x0000000005057227 */ /* 0x000fc800078e00ff */
[----:B------:R-:W-:-:S04]  /*0190*/  IMAD.MOV R5, RZ, RZ, -R5 ;  /* 0x000000ffff057224 */ /* 0x000fc800078e0a05 */
[----:B------:R-:W-:-:S05]  /*01a0*/  IMAD R14, R5, UR4, R0 ;  /* 0x00000004050e7c24 */ /* 0x000fca000f8e0200 */
[----:B------:R-:W-:-:S13]  /*01b0*/  ISETP.GE.U32.AND P0, PT, R14, UR4, PT ;  /* 0x000000040e007c0c */ /* 0x000fda000bf06070 */
[----:B------:R-:W-:-:S05]  /*01c0*/  @P0 VIADD R14, R14, -UR4 ;  /* 0x800000040e0e0c36 */ /* 0x000fca0008000000 */
[----:B------:R-:W-:-:S13]  /*01d0*/  ISETP.GE.U32.AND P0, PT, R14, UR4, PT ;  /* 0x000000040e007c0c */ /* 0x000fda000bf06070 */
[----:B------:R-:W-:Y:S01]  /*01e0*/  @P0 VIADD R14, R14, -UR4 ;  /* 0x800000040e0e0c36 */ /* 0x000fe20008000000 */
[----:B------:R-:W-:Y:S01]  /*01f0*/  @!P1 LOP3.LUT R14, RZ, UR4, RZ, 0x33, !PT ;  /* 0x00000004ff0e9c12 */ /* 0x000fe2000f8e33ff */
[----:B------:R-:W-:Y:S06]  /*0200*/  BRA `(.L_x_1) ;  /* 0x0000000000087947 */ /* 0x000fec0003800000 */
.L_x_0:
[----:B------:R-:W-:-:S07]  /*0210*/  MOV R4, 0x230 ;  /* 0x0000023000047802 */ /* 0x000fce0000000f00 */
[----:B------:R-:W-:Y:S05]  /*0220*/  CALL.REL.NOINC `($__internal_0_$__cuda_sm20_rem_s64) ;  /* 0x00000054002c7944 */ /* 0x000fea0003c00000 */
.L_x_1:
[----:B------:R-:W0:Y:S01]  /*0230*/  LDCU.128 UR8, c[0x0][0x3a0] ;  /* 0x00007400ff0877ac */ /* 0x000e220008000c00 */
[----:B------:R-:W-:Y:S01]  /*0240*/  IADD3 R3, P0, PT, -R14, R0, RZ ;  /* 0x000000000e037210 */ /* 0x000fe20007f1e1ff */
[----:B------:R-:W-:Y:S01]  /*0250*/  BSSY.RECONVERGENT B1, `(.L_x_2) ;  /* 0x00001bb000017945 */ /* 0x000fe20003800200 */
[----:B------:R-:W1:Y:S03]  /*0260*/  LDCU.64 UR6, c[0x0][0x398] ;  /* 0x00007300ff0677ac */ /* 0x000e660008000a00 */
[----:B------:R-:W-:Y:S01]  /*0270*/  IMAD.X R5, R2, 0x1, ~R15, P0 ;  /* 0x0000000102057824 */ /* 0x000fe200000e0e0f */
[----:B------:R-:W2:Y:S01]  /*0280*/  LDCU.64 UR12, c[0x0][0x380] ;  /* 0x00007000ff0c77ac */ /* 0x000ea20008000a00 */
[----:B------:R-:W-:Y:S02]  /*0290*/  IMAD.MOV.U32 R17, RZ, RZ, R3 ;  /* 0x000000ffff117224 */ /* 0x000fe400078e0003 */
[----:B------:R-:W-:Y:S01]  /*02a0*/  IMAD.MOV.U32 R16, RZ, RZ, R5 ;  /* 0x000000ffff107224 */ /* 0x000fe200078e0005 */
[----:B0-----:R-:W-:-:S04]  /*02b0*/  ULEA.HI UR4, UP0, UR11, UR10, URZ, 0x1 ;  /* 0x0000000a0b047291 */ /* 0x001fc8000f8108ff */
[----:B------:R-:W-:Y:S02]  /*02c0*/  UIADD3.X UR5, UPT, UPT, URZ, UR11, URZ, UP0, !UPT ;  /* 0x0000000bff057290 */ /* 0x000fe400087fe4ff */
[----:B-1----:R-:W-:Y:S02]  /*02d0*/  ULEA UR6, UP0, UR8, UR6, 0x4 ;  /* 0x0000000608067291 */ /* 0x002fe4000f8020ff */
[----:B------:R-:W-:Y:S02]  /*02e0*/  USHF.R.S64 UR4, UR4, 0x1, UR5 ;  /* 0x0000000104047899 */ /* 0x000fe40008001005 */
[----:B------:R-:W-:Y:S02]  /*02f0*/  USHF.R.S32.HI UR5, URZ, 0x1, UR5 ;  /* 0x00000001ff057899 */ /* 0x000fe40008011405 */
[----:B------:R-:W-:Y:S01]  /*0300*/  ULEA.HI.X UR7, UR8, UR7, UR9, 0x4, UP0 ;  /* 0x0000000708077291 */ /* 0x000fe200080f2409 */
[----:B------:R-:W-:Y:S01]  /*0310*/  IMAD.U32 R18, RZ, RZ, UR6 ;  /* 0x00000006ff127e24 */ /* 0x000fe2000f8e00ff */
[----:B------:R-:W-:Y:S01]  /*0320*/  IADD3 R4, P1, PT, R3, UR4, RZ ;  /* 0x0000000403047c10 */ /* 0x000fe2000ff3e0ff */
[----:B------:R-:W0:Y:S03]  /*0330*/  LDCU.64 UR10, c[0x0][0x358] ;  /* 0x00006b00ff0a77ac */ /* 0x000e260008000a00 */
[----:B------:R-:W-:Y:S01]  /*0340*/  ISETP.LT.U32.AND P0, PT, R4, R0, PT ;  /* 0x000000000400720c */ /* 0x000fe20003f01070 */
[----:B------:R-:W-:Y:S01]  /*0350*/  IMAD.U32 R19, RZ, RZ, UR7 ;  /* 0x00000007ff137e24 */ /* 0x000fe2000f8e00ff */
[----:B------:R-:W-:-:S04]  /*0360*/  IADD3.X R6, PT, PT, R5, UR5, RZ, P1, !PT ;  /* 0x0000000505067c10 */ /* 0x000fc80008ffe4ff */
[----:B------:R-:W-:-:S04]  /*0370*/  ISETP.LT.AND.EX P0, PT, R6, R2, PT, P0 ;  /* 0x000000020600720c */ /* 0x000fc80003f01300 */
[----:B------:R-:W-:Y:S02]  /*0380*/  SEL R12, R4, R0, P0 ;  /* 0x00000000040c7207 */ /* 0x000fe40000000000 */
[----:B------:R-:W-:Y:S02]  /*0390*/  SEL R13, R6, R2, P0 ;  /* 0x00000002060d7207 */ /* 0x000fe40000000000 */
[----:B------:R-:W-:-:S04]  /*03a0*/  ISETP.GE.U32.AND P0, PT, R3, R12, PT ;  /* 0x0000000c0300720c */ /* 0x000fc80003f06070 */
[----:B------:R-:W-:-:S13]  /*03b0*/  ISETP.GE.AND.EX P0, PT, R5, R13, PT, P0 ;  /* 0x0000000d0500720c */ /* 0x000fda0003f06300 */
[----:B0-2---:R-:W-:Y:S05]  /*03c0*/  @P0 BRA `(.L_x_3) ;  /* 0x00000018007c0947 */ /* 0x005fea0003800000 */
[----:B------:R-:W-:Y:S01]  /*03d0*/  IADD3 R11, P0, PT, R0, UR4, RZ ;  /* 0x00000004000b7c10 */ /* 0x000fe2000ff1e0ff */
[----:B------:R-:W-:Y:S02]  /*03e0*/  IMAD.MOV.U32 R17, RZ, RZ, R3 ;  /* 0x000000ffff117224 */ /* 0x000fe400078e0003 */
[----:B------:R-:W-:Y:S01]  /*03f0*/  IMAD.MOV.U32 R16, RZ, RZ, R5 ;  /* 0x000000ffff107224 */ /* 0x000fe200078e0005 */
[----:B------:R-:W-:-:S09]  /*0400*/  IADD3.X R40, PT, PT, R2, UR5, RZ, P0, !PT ;  /* 0x0000000502287c10 */ /* 0x000fd200087fe4ff */
.L_x_31:
[----:B------:R-:W-:Y:S01]  /*0410*/  IADD3 R7, P0, PT, R17, R12, RZ ;  /* 0x0000000c11077210 */ /* 0x000fe20007f1e0ff */
[----:B------:R-:W-:Y:S01]  /*0420*/  IMAD.MOV.U32 R41, RZ, RZ, R17 ;  /* 0x000000ffff297224 */ /* 0x000fe200078e0011 */
[----:B------:R-:W-:Y:S01]  /*0430*/  BSSY.RELIABLE B0, `(.L_x_4) ;  /* 0x0000195000007945 */ /* 0x000fe20003800100 */
[----:B------:R-:W-:Y:S02]  /*0440*/  IMAD.MOV.U32 R42, RZ, RZ, R16 ;  /* 0x000000ffff2a7224 */ /* 0x000fe400078e0010 */
[----:B------:R-:W-:-:S05]  /*0450*/  IMAD.X R8, R16, 0x1, R13, P0 ;  /* 0x0000000110087824 */ /* 0x000fca00000e060d */
[----:B------:R-:W-:-:S05]  /*0460*/  LEA.HI R7, P0, R8, R7, RZ, 0x1 ;  /* 0x0000000708077211 */ /* 0x000fca00078108ff */
[----:B------:R-:W-:Y:S01]  /*0470*/  IMAD.X R8, RZ, RZ, R8, P0 ;  /* 0x000000ffff087224 */ /* 0x000fe200000e0608 */
[----:B------:R-:W-:-:S04]  /*0480*/  IADD3 R20, P0, PT, R4, UR4, RZ ;  /* 0x0000000404147c10 */ /* 0x000fc8000ff1e0ff */
[--C-:B------:R-:W-:Y:S02]  /*0490*/  SHF.R.S64 R7, R7, 0x1, R8.reuse ;  /* 0x0000000107077819 */ /* 0x100fe40000001008 */
[----:B------:R-:W-:Y:S02]  /*04a0*/  SHF.R.S32.HI R8, RZ, 0x1, R8 ;  /* 0x00000001ff087819 */ /* 0x000fe40000011408 */
[----:B------:R-:W-:Y:S02]  /*04b0*/  IADD3 R9, P1, P2, R11, R3, -R7 ;  /* 0x000000030b097210 */ /* 0x000fe40007a3e807 */
[----:B------:R-:W-:Y:S02]  /*04c0*/  IADD3.X R21, PT, PT, R6, UR5, RZ, P0, !PT ;  /* 0x0000000506157c10 */ /* 0x000fe400087fe4ff */
[----:B------:R-:W-:Y:S02]  /*04d0*/  ISETP.GT.U32.AND P0, PT, R9, R20, PT ;  /* 0x000000140900720c */ /* 0x000fe40003f04070 */
[----:B------:R-:W-:-:S04]  /*04e0*/  IADD3.X R10, PT, PT, R40, R5, ~R8, P1, P2 ;  /* 0x00000005280a7210 */ /* 0x000fc80000fe4c08 */
[----:B------:R-:W-:-:S13]  /*04f0*/  ISETP.GT.AND.EX P0, PT, R10, R21, PT, P0 ;  /* 0x000000150a00720c */ /* 0x000fda0003f04300 */
[----:B------:R-:W-:-:S05]  /*0500*/  @P0 IADD3 R17, P1, PT, R7, 0x1, RZ ;  /* 0x0000000107110810 */ /* 0x000fca0007f3e0ff */
[----:B------:R-:W-:Y:S01]  /*0510*/  @P0 IMAD.X R16, RZ, RZ, R8, P1 ;  /* 0x000000ffff100224 */ /* 0x000fe200008e0608 */
[----:B0-----:R-:W-:Y:S07]  /*0520*/  @P0 BRA `(.L_x_5) ;  /* 0x0000001800140947 */ /* 0x001fee0003800000 */
[----:B------:R-:W-:Y:S01]  /*0530*/  ISETP.NE.U32.AND P1, PT, R9, R20, PT ;  /* 0x000000140900720c */ /* 0x000fe20003f25070 */
[----:B------:R-:W-:Y:S01]  /*0540*/  IMAD.MOV.U32 R16, RZ, RZ, 0x3b9aca00 ;  /* 0x3b9aca00ff107424 */ /* 0x000fe200078e00ff */
[----:B------:R-:W-:Y:S01]  /*0550*/  ISETP.NE.U32.AND P0, PT, R7, R4, PT ;  /* 0x000000040700720c */ /* 0x000fe20003f05070 */
[----:B------:R-:W-:Y:S01]  /*0560*/  IMAD.MOV.U32 R17, RZ, RZ, 0x0 ;  /* 0x00000000ff117424 */ /* 0x000fe200078e00ff */
[----:B------:R-:W-:Y:S01]  /*0570*/  ISETP.NE.AND.EX P1, PT, R10, R21, PT, P1 ;  /* 0x000000150a00720c */ /* 0x000fe20003f25310 */
[----:B------:R-:W-:Y:S01]  /*0580*/  IMAD.MOV.U32 R20, RZ, RZ, 0x3b9aca00 ;  /* 0x3b9aca00ff147424 */ /* 0x000fe200078e00ff */
[----:B------:R-:W-:Y:S01]  /*0590*/  ISETP.NE.AND.EX P0, PT, R8, R6, PT, P0 ;  /* 0x000000060800720c */ /* 0x000fe20003f05300 */
[----:B------:R-:W-:Y:S01]  /*05a0*/  IMAD.MOV.U32 R21, RZ, RZ, 0x0 ;  /* 0x00000000ff157424 */ /* 0x000fe200078e00ff */
[----:B------:R-:W-:Y:S02]  /*05b0*/  LEA R32, P3, R9, UR12, 0x3 ;  /* 0x0000000c09207c11 */ /* 0x000fe4000f8618ff */
[----:B------:R-:W-:Y:S01]  /*05c0*/  LEA R30, P2, R7, UR12, 0x3 ;  /* 0x0000000c071e7c11 */ /* 0x000fe2000f8418ff */
[----:B------:R-:W-:Y:S01]  /*05d0*/  IMAD.MOV.U32 R22, RZ, RZ, -0x3b9aca00 ;  /* 0xc4653600ff167424 */ /* 0x000fe200078e00ff */
[----:B------:R-:W-:Y:S01]  /*05e0*/  LEA.HI.X R33, R9, UR13, R10, 0x3, P3 ;  /* 0x0000000d09217c11 */ /* 0x000fe200098f1c0a */
[----:B------:R-:W-:Y:S01]  /*05f0*/  IMAD.MOV.U32 R23, RZ, RZ, -0x1 ;  /* 0xffffffffff177424 */ /* 0x000fe200078e00ff */
[----:B------:R-:W-:Y:S01]  /*0600*/  LEA.HI.X R31, R7, UR13, R8, 0x3, P2 ;  /* 0x0000000d071f7c11 */ /* 0x000fe200090f1c08 */
[----:B------:R-:W0:Y:S02]  /*0610*/  LDC.64 R26, c[0x0][0x398] ;  /* 0x0000e600ff1a7b82 */ /* 0x000e240000000a00 */
[----:B------:R-:W2:Y:S04]  /*0620*/  @P1 LDG.E.64 R16, desc[UR10][R32.64] ;  /* 0x0000000a20101981 */ /* 0x000ea8000c1e1b00 */
[----:B------:R-:W3:Y:S01]  /*0630*/  @P0 LDG.E.64 R20, desc[UR10][R30.64] ;  /* 0x0000000a1e140981 */ /* 0x000ee2000c1e1b00 */
[----:B------:R-:W-:Y:S01]  /*0640*/  ISETP.NE.U32.AND P0, PT, R3, R7, PT ;  /* 0x000000070300720c */ /* 0x000fe20003f05070 */
[----:B------:R-:W-:Y:S01]  /*0650*/  IMAD.MOV.U32 R24, RZ, RZ, -0x3b9aca00 ;  /* 0xc4653600ff187424 */ /* 0x000fe200078e00ff */
[----:B------:R-:W-:Y:S01]  /*0660*/  ISETP.NE.U32.AND P1, PT, R9, R4, PT ;  /* 0x000000040900720c */ /* 0x000fe20003f25070 */
[----:B------:R-:W-:Y:S01]  /*0670*/  IMAD.MOV.U32 R25, RZ, RZ, -0x1 ;  /* 0xffffffffff197424 */ /* 0x000fe200078e00ff */
[----:B------:R-:W-:-:S02]  /*0680*/  ISETP.NE.AND.EX P0, PT, R5, R8, PT, P0 ;  /* 0x000000080500720c */ /* 0x000fc40003f05300 */
[----:B------:R-:W-:-:S11]  /*0690*/  ISETP.NE.AND.EX P1, PT, R10, R6, PT, P1 ;  /* 0x000000060a00720c */ /* 0x000fd60003f25310 */
[----:B------:R0:W5:Y:S01]  /*06a0*/  @P0 LDG.E.64 R22, desc[UR10][R30.64+-0x8] ;  /* 0xfffff80a1e160981 */ /* 0x000162000c1e1b00 */
[----:B------:R-:W-:Y:S03]  /*06b0*/  BSSY.RECONVERGENT B2, `(.L_x_6) ;  /* 0x0000058000027945 */ /* 0x000fe60003800200 */
[----:B------:R1:W5:Y:S01]  /*06c0*/  @P1 LDG.E.64 R24, desc[UR10][R32.64+-0x8] ;  /* 0xfffff80a20181981 */ /* 0x000362000c1e1b00 */
[C---:B--2---:R-:W-:Y:S02]  /*06d0*/  ISETP.NE.U32.AND P4, PT, R16.reuse, 0x3b9aca00, PT ;  /* 0x3b9aca001000780c */ /* 0x044fe40003f85070 */
[----:B0-----:R-:W-:Y:S02]  /*06e0*/  LEA R30, P3, R16, R26, 0x4 ;  /* 0x0000001a101e7211 */ /* 0x001fe400078620ff */
[C---:B---3--:R-:W-:Y:S02]  /*06f0*/  ISETP.EQ.U32.AND P0, PT, R20.reuse, -0x3b9aca00, PT ;  /* 0xc46536001400780c */ /* 0x048fe40003f02070 */
[----:B------:R-:W-:-:S02]  /*0700*/  ISETP.NE.U32.AND P2, PT, R20, R16, PT ;  /* 0x000000101400720c */ /* 0x000fc40003f45070 */
[----:B------:R-:W-:Y:S02]  /*0710*/  ISETP.NE.AND.EX P4, PT, R17, RZ, PT, P4 ;  /* 0x000000ff1100720c */ /* 0x000fe40003f85340 */
[C---:B------:R-:W-:Y:S02]  /*0720*/  ISETP.NE.AND.EX P2, PT, R21.reuse, R17, PT, P2 ;  /* 0x000000111500720c */ /* 0x040fe40003f45320 */
[----:B------:R-:W-:Y:S02]  /*0730*/  ISETP.EQ.OR.EX P4, PT, R21, -0x1, !P4, P0 ;  /* 0xffffffff1500780c */ /* 0x000fe40006782700 */
[----:B------:R-:W-:Y:S02]  /*0740*/  LEA R28, P1, R20, R26, 0x4 ;  /* 0x0000001a141c7211 */ /* 0x000fe400078220ff */
[----:B------:R-:W-:Y:S02]  /*0750*/  PLOP3.LUT P2, PT, P2, P4, PT, 0x8f, 0xf8 ;  /* 0x0000000000f8781c */ /* 0x000fe40001749177 */
[----:B------:R-:W-:-:S02]  /*0760*/  PLOP3.LUT P0, PT, PT, PT, PT, 0x80, 0x8 ;  /* 0x000000000008781c */ /* 0x000fc40003f0f070 */
[-C--:B------:R-:W-:Y:S02]  /*0770*/  LEA.HI.X R29, R20, R27.reuse, R21, 0x4, P1 ;  /* 0x0000001b141d7211 */ /* 0x080fe400008f2415 */
[----:B------:R-:W-:-:S07]  /*0780*/  LEA.HI.X R31, R16, R27, R17, 0x4, P3 ;  /* 0x0000001b101f7211 */ /* 0x000fce00018f2411 */
[----:B-1----:R-:W-:Y:S05]  /*0790*/  @P2 BRA `(.L_x_7) ;  /* 0x0000000400242947 */ /* 0x002fea0003800000 */
[----:B------:R-:W-:Y:S02]  /*07a0*/  ISETP.NE.U32.AND P1, PT, R16, -0x3b9aca00, PT ;  /* 0xc46536001000780c */ /* 0x000fe40003f25070 */
[----:B------:R-:W-:Y:S02]  /*07b0*/  ISETP.EQ.U32.AND P3, PT, R20, 0x3b9aca00, PT ;  /* 0x3b9aca001400780c */ /* 0x000fe40003f62070 */
[----:B------:R-:W-:Y:S02]  /*07c0*/  ISETP.NE.AND.EX P1, PT, R17, -0x1, PT, P1 ;  /* 0xffffffff1100780c */ /* 0x000fe40003f25310 */
[----:B------:R-:W-:Y:S02]  /*07d0*/  PLOP3.LUT P0, PT, PT, PT, PT, 0x8, 0x80 ;  /* 0x000000000080781c */ /* 0x000fe40003f0e170 */
[----:B------:R-:W-:-:S13]  /*07e0*/  ISETP.EQ.OR.EX P1, PT, R21, RZ, !P1, P3 ;  /* 0x000000ff1500720c */ /* 0x000fda0004f22730 */
[----:B------:R-:W-:Y:S05]  /*07f0*/  @P1 BRA `(.L_x_7) ;  /* 0x00000004000c1947 */ /* 0x000fea0003800000 */
[----:B------:R-:W2:Y:S04]  /*0800*/  LDG.E.64 R34, desc[UR10][R28.64] ;  /* 0x0000000a1c227981 */ /* 0x000ea8000c1e1b00 */
[----:B------:R-:W2:Y:S01]  /*0810*/  LDG.E.64 R32, desc[UR10][R30.64] ;  /* 0x0000000a1e207981 */ /* 0x000ea2000c1e1b00 */
[----:B------:R-:W-:Y:S01]  /*0820*/  BSSY.RELIABLE B3, `(.L_x_8) ;  /* 0x000000e000037945 */ /* 0x000fe20003800100 */
[----:B--2---:R-:W-:-:S04]  /*0830*/  ISETP.NE.U32.AND P0, PT, R34, R32, PT ;  /* 0x000000202200720c */ /* 0x004fc80003f05070 */
[----:B------:R-:W-:-:S13]  /*0840*/  ISETP.NE.AND.EX P0, PT, R35, R33, PT, P0 ;  /* 0x000000212300720c */ /* 0x000fda0003f05300 */
[----:B------:R-:W-:Y:S05]  /*0850*/  @!P0 BRA `(.L_x_9) ;  /* 0x00000000000c8947 */ /* 0x000fea0003800000 */
[----:B------:R0:W5:Y:S04]  /*0860*/  LDG.E.64 R50, desc[UR10][R28.64+0x8] ;  /* 0x0000080a1c327981 */ /* 0x000168000c1e1b00 */
[----:B------:R0:W5:Y:S01]  /*0870*/  LDG.E.64 R44, desc[UR10][R30.64+0x8] ;  /* 0x0000080a1e2c7981 */ /* 0x000162000c1e1b00 */
[----:B------:R-:W-:Y:S05]  /*0880*/  BRA `(.L_x_10) ;  /* 0x00000000001c7947 */ /* 0x000fea0003800000 */
.L_x_9:
[----:B------:R-:W2:Y:S04]  /*0890*/  LDG.E.64 R50, desc[UR10][R28.64+0x8] ;  /* 0x0000080a1c327981 */ /* 0x000ea8000c1e1b00 */
[----:B------:R-:W2:Y:S01]  /*08a0*/  LDG.E.64 R44, desc[UR10][R30.64+0x8] ;  /* 0x0000080a1e2c7981 */ /* 0x000ea2000c1e1b00 */
[----:B------:R-:W-:Y:S02]  /*08b0*/  PLOP3.LUT P0, PT, PT, PT, PT, 0x80, 0x8 ;  /* 0x000000000008781c */ /* 0x000fe40003f0f070 */
[----:B--2---:R-:W-:-:S04]  /*08c0*/  ISETP.NE.U32.AND P1, PT, R50, R44, PT ;  /* 0x0000002c3200720c */ /* 0x004fc80003f25070 */
[----:B------:R-:W-:-:S13]  /*08d0*/  ISETP.NE.AND.EX P1, PT, R51, R45, PT, P1 ;  /* 0x0000002d3300720c */ /* 0x000fda0003f25310 */
[----:B------:R-:W-:Y:S05]  /*08e0*/  @!P1 BREAK.RELIABLE B3 ;  /* 0x0000000000039942 */ /* 0x000fea0003800100 */
[----:B------:R-:W-:Y:S05]  /*08f0*/  @!P1 BRA `(.L_x_7) ;  /* 0x0000000000cc9947 */ /* 0x000fea0003800000 */
.L_x_10:
[----:B------:R-:W-:Y:S05]  /*0900*/  BSYNC.RELIABLE B3 ;  /* 0x0000000000037941 */ /* 0x000fea0003800100 */
.L_x_8:
[----:B------:R-:W2:Y:S04]  /*0910*/  LDG.E.64 R36, desc[UR10][R18.64+0x8] ;  /* 0x0000080a12247981 */ /* 0x000ea8000c1e1b00 */
[----:B------:R-:W3:Y:S01]  /*0920*/  LDG.E.64 R38, desc[UR10][R18.64] ;  /* 0x0000000a12267981 */ /* 0x000ee2000c1e1b00 */
[----:B-----5:R-:W-:-:S05]  /*0930*/  IADD3 R48, P0, PT, R50, -R44, RZ ;  /* 0x8000002c32307210 */ /* 0x020fca0007f1e0ff */
[----:B------:R-:W-:Y:S01]  /*0940*/  IMAD.X R47, R51, 0x1, ~R45, P0 ;  /* 0x00000001332f7824 */ /* 0x000fe200000e0e2d */
[C---:B--2---:R-:W-:Y:S02]  /*0950*/  IADD3 R43, P1, PT, R36.reuse, -R50, RZ ;  /* 0x80000032242b7210 */ /* 0x044fe40007f3e0ff */
[C---:B------:R-:W-:Y:S01]  /*0960*/  IADD3 R50, P0, PT, -R36.reuse, R44, RZ ;  /* 0x0000002c24327210 */ /* 0x040fe20007f1e1ff */
[----:B---3--:R-:W-:Y:S02]  /*0970*/  IMAD R47, R47, R38, RZ ;  /* 0x000000262f2f7224 */ /* 0x008fe400078e02ff */
[----:B------:R-:W-:Y:S01]  /*0980*/  IMAD.X R46, R37, 0x1, ~R51, P1 ;  /* 0x00000001252e7824 */ /* 0x000fe200008e0e33 */
[----:B------:R-:W-:Y:S01]  /*0990*/  IADD3 R44, P1, PT, R36, -R44, RZ ;  /* 0x8000002c242c7210 */ /* 0x000fe20007f3e0ff */
[----:B------:R-:W-:Y:S02]  /*09a0*/  IMAD.X R49, R45, 0x1, ~R37, P0 ;  /* 0x000000012d317824 */ /* 0x000fe400000e0e25 */
[----:B------:R-:W-:-:S02]  /*09b0*/  IMAD R47, R39, R48, R47 ;  /* 0x00000030272f7224 */ /* 0x000fc400078e022f */
[----:B------:R-:W-:Y:S02]  /*09c0*/  IMAD.X R45, R37, 0x1, ~R45, P1 ;  /* 0x00000001252d7824 */ /* 0x000fe400008e0e2d */
[-C--:B------:R-:W-:Y:S02]  /*09d0*/  IMAD R37, R33, R43.reuse, RZ ;  /* 0x0000002b21257224 */ /* 0x080fe400078e02ff */
[----:B------:R-:W-:Y:S02]  /*09e0*/  IMAD R49, R49, R34, RZ ;  /* 0x0000002231317224 */ /* 0x000fe400078e02ff */
[C---:B------:R-:W-:Y:S02]  /*09f0*/  IMAD R51, R32.reuse, R46, R37 ;  /* 0x0000002e20337224 */ /* 0x040fe400078e0225 */
[C---:B------:R-:W-:Y:S01]  /*0a00*/  IMAD.WIDE.U32 R36, R32.reuse, R43, RZ ;  /* 0x0000002b20247225 */ /* 0x040fe200078e00ff */
[----:B------:R-:W-:-:S03]  /*0a10*/  IADD3 R32, P3, PT, -R32, R38, RZ ;  /* 0x0000002620207210 */ /* 0x000fc60007f7e1ff */
[----:B------:R-:W-:Y:S02]  /*0a20*/  IMAD.IADD R37, R37, 0x1, R51 ;  /* 0x0000000125257824 */ /* 0x000fe400078e0233 */
[-C--:B------:R-:W-:Y:S02]  /*0a30*/  IMAD R49, R35, R50.reuse, R49 ;  /* 0x0000003223317224 */ /* 0x080fe400078e0231 */
[----:B------:R-:W-:-:S04]  /*0a40*/  IMAD.WIDE.U32 R36, R34, R50, R36 ;  /* 0x0000003222247225 */ /* 0x000fc800078e0024 */
[----:B------:R-:W-:Y:S02]  /*0a50*/  IMAD.IADD R37, R37, 0x1, R49 ;  /* 0x0000000125257824 */ /* 0x000fe400078e0231 */
[----:B------:R-:W-:Y:S02]  /*0a60*/  IMAD.X R49, R39, 0x1, ~R33, P3 ;  /* 0x0000000127317824 */ /* 0x000fe400018e0e21 */
[----:B------:R-:W-:-:S04]  /*0a70*/  IMAD.WIDE.U32 R36, R38, R48, R36 ;  /* 0x0000003026247225 */ /* 0x000fc800078e0024 */
[----:B------:R-:W-:Y:S01]  /*0a80*/  IMAD.IADD R47, R37, 0x1, R47 ;  /* 0x00000001252f7824 */ /* 0x000fe200078e022f */
[----:B------:R-:W-:Y:S02]  /*0a90*/  ISETP.NE.U32.AND P0, PT, R36, RZ, PT ;  /* 0x000000ff2400720c */ /* 0x000fe40003f05070 */
[----:B------:R-:W-:Y:S02]  /*0aa0*/  IADD3 R36, P1, PT, -R34, R38, RZ ;  /* 0x0000002622247210 */ /* 0x000fe40007f3e1ff */
[----:B------:R-:W-:-:S03]  /*0ab0*/  ISETP.NE.AND.EX P0, PT, R47, RZ, PT, P0 ;  /* 0x000000ff2f00720c */ /* 0x000fc60003f05300 */
[----:B------:R-:W-:-:S10]  /*0ac0*/  IMAD.X R37, R39, 0x1, ~R35, P1 ;  /* 0x0000000127257824 */ /* 0x000fd400008e0e23 */
[----:B------:R-:W-:Y:S05]  /*0ad0*/  @P0 BRA `(.L_x_11) ;  /* 0x0000000000500947 */ /* 0x000fea0003800000 */
[----:B------:R-:W-:Y:S02]  /*0ae0*/  IMAD R33, R37, R36, RZ ;  /* 0x0000002425217224 */ /* 0x000fe400078e02ff */
[----:B------:R-:W-:Y:S02]  /*0af0*/  IMAD R39, R49, R32, RZ ;  /* 0x0000002031277224 */ /* 0x000fe400078e02ff */
[----:B------:R-:W-:Y:S02]  /*0b00*/  IMAD R37, R36, R37, R33 ;  /* 0x0000002524257224 */ /* 0x000fe400078e0221 */
[----:B------:R-:W-:Y:S02]  /*0b10*/  IMAD R39, R32, R49, R39 ;  /* 0x0000003120277224 */ /* 0x000fe400078e0227 */
[----:B------:R-:W-:-:S04]  /*0b20*/  IMAD.WIDE.U32 R34, R36, R36, RZ ;  /* 0x0000002424227225 */ /* 0x000fc800078e00ff */
[----:B------:R-:W-:-:S04]  /*0b30*/  IMAD.WIDE.U32 R32, R32, R32, RZ ;  /* 0x0000002020207225 */ /* 0x000fc800078e00ff */
[-C--:B------:R-:W-:Y:S02]  /*0b40*/  IMAD R36, R46, R43.reuse, RZ ;  /* 0x0000002b2e247224 */ /* 0x080fe400078e02ff */
[----:B------:R-:W-:Y:S02]  /*0b50*/  IMAD.IADD R35, R35, 0x1, R37 ;  /* 0x0000000123237824 */ /* 0x000fe400078e0225 */
[----:B------:R-:W-:Y:S02]  /*0b60*/  IMAD.IADD R33, R33, 0x1, R39 ;  /* 0x0000000121217824 */ /* 0x000fe400078e0227 */
[----:B------:R-:W-:Y:S02]  /*0b70*/  IMAD R37, R43, R46, R36 ;  /* 0x0000002e2b257224 */ /* 0x000fe400078e0224 */
[----:B------:R-:W-:Y:S02]  /*0b80*/  IMAD R36, R45, R44, RZ ;  /* 0x0000002c2d247224 */ /* 0x000fe400078e02ff */
[----:B------:R-:W-:-:S04]  /*0b90*/  IMAD.WIDE.U32 R34, R43, R43, R34 ;  /* 0x0000002b2b227225 */ /* 0x000fc800078e0022 */
[----:B------:R-:W-:-:S04]  /*0ba0*/  IMAD.WIDE.U32 R32, R44, R44, R32 ;  /* 0x0000002c2c207225 */ /* 0x000fc800078e0020 */
[----:B------:R-:W-:Y:S01]  /*0bb0*/  IMAD R45, R44, R45, R36 ;  /* 0x0000002d2c2d7224 */ /* 0x000fe200078e0224 */
[----:B------:R-:W-:Y:S01]  /*0bc0*/  ISETP.GE.U32.AND P0, PT, R34, R32, PT ;  /* 0x000000202200720c */ /* 0x000fe20003f06070 */
[----:B------:R-:W-:Y:S02]  /*0bd0*/  IMAD.IADD R35, R35, 0x1, R37 ;  /* 0x0000000123237824 */ /* 0x000fe400078e0225 */
[----:B------:R-:W-:-:S05]  /*0be0*/  IMAD.IADD R32, R33, 0x1, R45 ;  /* 0x0000000121207824 */ /* 0x000fca00078e022d */
[----:B------:R-:W-:-:S04]  /*0bf0*/  ISETP.GE.U32.AND.EX P0, PT, R35, R32, PT, P0 ;  /* 0x000000202300720c */ /* 0x000fc80003f06100 */
[----:B------:R-:W-:Y:S01]  /*0c00*/  PLOP3.LUT P0, PT, P0, PT, PT, 0x8, 0x80 ;  /* 0x000000000080781c */ /* 0x000fe2000070e170 */
[----:B------:R-:W-:-:S12]  /*0c10*/  BRA `(.L_x_7) ;  /* 0x0000000000047947 */ /* 0x000fd80003800000 */
.L_x_11:
[----:B------:R-:W-:-:S13]  /*0c20*/  ISETP.LT.AND P0, PT, R47, RZ, PT ;  /* 0x000000ff2f00720c */ /* 0x000fda0003f01270 */
.L_x_7:
[----:B------:R-:W-:Y:S05]  /*0c30*/  BSYNC.RECONVERGENT B2 ;  /* 0x0000000000027941 */ /* 0x000fea0003800200 */
.L_x_6:
[----:B-----5:R-:W-:Y:S01]  /*0c40*/  ISETP.NE.U32.AND P4, PT, R24, 0x3b9aca00, PT ;  /* 0x3b9aca001800780c */ /* 0x020fe20003f85070 */
[----:B------:R-:W-:Y:S01]  /*0c50*/  BSSY.RECONVERGENT B2, `(.L_x_12) ;  /* 0x0000059000027945 */ /* 0x000fe20003800200 */
[C---:B------:R-:W-:Y:S02]  /*0c60*/  ISETP.EQ.U32.AND P1, PT, R22.reuse, -0x3b9aca00, PT ;  /* 0xc46536001600780c */ /* 0x040fe40003f22070 */
[----:B------:R-:W-:Y:S02]  /*0c70*/  ISETP.NE.U32.AND P3, PT, R22, R24, PT ;  /* 0x000000181600720c */ /* 0x000fe40003f65070 */
[----:B------:R-:W-:Y:S02]  /*0c80*/  ISETP.NE.AND.EX P4, PT, R25, RZ, PT, P4 ;  /* 0x000000ff1900720c */ /* 0x000fe40003f85340 */
[C---:B------:R-:W-:Y:S02]  /*0c90*/  ISETP.NE.AND.EX P3, PT, R23.reuse, R25, PT, P3 ;  /* 0x000000191700720c */ /* 0x040fe40003f65330 */
[----:B------:R-:W-:-:S02]  /*0ca0*/  ISETP.EQ.OR.EX P4, PT, R23, -0x1, !P4, P1 ;  /* 0xffffffff1700780c */ /* 0x000fc40006782710 */
[----:B------:R-:W-:Y:S02]  /*0cb0*/  PLOP3.LUT P1, PT, PT, PT, PT, 0x80, 0x8 ;  /* 0x000000000008781c */ /* 0x000fe40003f2f070 */
[----:B------:R-:W-:Y:S02]  /*0cc0*/  PLOP3.LUT P3, PT, P3, P4, PT, 0x8f, 0xf8 ;  /* 0x0000000000f8781c */ /* 0x000fe40001f69177 */
[----:B------:R-:W-:Y:S02]  /*0cd0*/  SEL R43, R20, R16, P0 ;  /* 0x00000010142b7207 */ /* 0x000fe40000000000 */
[----:B------:R-:W-:-:S09]  /*0ce0*/  SEL R44, R21, R17, P0 ;  /* 0x00000011152c7207 */ /* 0x000fd20000000000 */
[----:B------:R-:W-:Y:S05]  /*0cf0*/  @P3 BRA `(.L_x_13) ;  /* 0x0000000400383947 */ /* 0x000fea0003800000 */
[----:B------:R-:W-:Y:S02]  /*0d00*/  ISETP.NE.U32.AND P0, PT, R24, -0x3b9aca00, PT ;  /* 0xc46536001800780c */ /* 0x000fe40003f05070 */
[----:B------:R-:W-:Y:S02]  /*0d10*/  ISETP.EQ.U32.AND P3, PT, R22, 0x3b9aca00, PT ;  /* 0x3b9aca001600780c */ /* 0x000fe40003f62070 */
[----:B------:R-:W-:Y:S02]  /*0d20*/  ISETP.NE.AND.EX P0, PT, R25, -0x1, PT, P0 ;  /* 0xffffffff1900780c */ /* 0x000fe40003f05300 */
[----:B------:R-:W-:Y:S02]  /*0d30*/  PLOP3.LUT P1, PT, PT, PT, PT, 0x8, 0x80 ;  /* 0x000000000080781c */ /* 0x000fe40003f2e170 */
[----:B------:R-:W-:-:S13]  /*0d40*/  ISETP.EQ.OR.EX P0, PT, R23, RZ, !P0, P3 ;  /* 0x000000ff1700720c */ /* 0x000fda0004702730 */
[----:B------:R-:W-:Y:S05]  /*0d50*/  @P0 BRA `(.L_x_13) ;  /* 0x0000000400200947 */ /* 0x000fea0003800000 */
[-C--:B------:R-:W-:Y:S02]  /*0d60*/  LEA R46, P0, R22, R26.reuse, 0x4 ;  /* 0x0000001a162e7211 */ /* 0x080fe400078020ff */
[----:B------:R-:W-:Y:S02]  /*0d70*/  LEA R52, P1, R24, R26, 0x4 ;  /* 0x0000001a18347211 */ /* 0x000fe400078220ff */
[-C--:B------:R-:W-:Y:S02]  /*0d80*/  LEA.HI.X R47, R22, R27.reuse, R23, 0x4, P0 ;  /* 0x0000001b162f7211 */ /* 0x080fe400000f2417 */
[----:B------:R-:W-:-:S03]  /*0d90*/  LEA.HI.X R53, R24, R27, R25, 0x4, P1 ;  /* 0x0000001b18357211 */ /* 0x000fc600008f2419 */
[----:B------:R-:W2:Y:S04]  /*0da0*/  LDG.E.64 R32, desc[UR10][R46.64] ;  /* 0x0000000a2e207981 */ /* 0x000ea8000c1e1b00 */
[----:B------:R-:W2:Y:S01]  /*0db0*/  LDG.E.64 R34, desc[UR10][R52.64] ;  /* 0x0000000a34227981 */ /* 0x000ea2000c1e1b00 */
[----:B------:R-:W-:Y:S01]  /*0dc0*/  BSSY.RELIABLE B3, `(.L_x_14) ;  /* 0x000000e000037945 */ /* 0x000fe20003800100 */
[----:B--2---:R-:W-:-:S04]  /*0dd0*/  ISETP.NE.U32.AND P0, PT, R32, R34, PT ;  /* 0x000000222000720c */ /* 0x004fc80003f05070 */
[----:B------:R-:W-:-:S13]  /*0de0*/  ISETP.NE.AND.EX P0, PT, R33, R35, PT, P0 ;  /* 0x000000232100720c */ /* 0x000fda0003f05300 */
[----:B------:R-:W-:Y:S05]  /*0df0*/  @!P0 BRA `(.L_x_15) ;  /* 0x00000000000c8947 */ /* 0x000fea0003800000 */
[----:B------:R-:W5:Y:S04]  /*0e00*/  LDG.E.64 R46, desc[UR10][R46.64+0x8] ;  /* 0x0000080a2e2e7981 */ /* 0x000f68000c1e1b00 */
[----:B------:R-:W5:Y:S01]  /*0e10*/  LDG.E.64 R52, desc[UR10][R52.64+0x8] ;  /* 0x0000080a34347981 */ /* 0x000f62000c1e1b00 */
[----:B------:R-:W-:Y:S05]  /*0e20*/  BRA `(.L_x_16) ;  /* 0x00000000001c7947 */ /* 0x000fea0003800000 */
.L_x_15:
[----:B------:R-:W2:Y:S04]  /*0e30*/  LDG.E.64 R46, desc[UR10][R46.64+0x8] ;  /* 0x0000080a2e2e7981 */ /* 0x000ea8000c1e1b00 */
[----:B------:R-:W2:Y:S01]  /*0e40*/  LDG.E.64 R52, desc[UR10][R52.64+0x8] ;  /* 0x0000080a34347981 */ /* 0x000ea2000c1e1b00 */
[----:B------:R-:W-:Y:S02]  /*0e50*/  PLOP3.LUT P1, PT, PT, PT, PT, 0x80, 0x8 ;  /* 0x000000000008781c */ /* 0x000fe40003f2f070 */
[----:B--2---:R-:W-:-:S04]  /*0e60*/  ISETP.NE.U32.AND P0, PT, R46, R52, PT ;  /* 0x000000342e00720c */ /* 0x004fc80003f05070 */
[----:B------:R-:W-:-:S13]  /*0e70*/  ISETP.NE.AND.EX P0, PT, R47, R53, PT, P0 ;  /* 0x000000352f00720c */ /* 0x000fda0003f05300 */
[----:B------:R-:W-:Y:S05]  /*0e80*/  @!P0 BREAK.RELIABLE B3 ;  /* 0x0000000000038942 */ /* 0x000fea0003800100 */
[----:B------:R-:W-:Y:S05]  /*0e90*/  @!P0 BRA `(.L_x_13) ;  /* 0x0000000000d08947 */ /* 0x000fea0003800000 */
.L_x_16:
[----:B------:R-:W-:Y:S05]  /*0ea0*/  BSYNC.RELIABLE B3 ;  /* 0x0000000000037941 */ /* 0x000fea0003800100 */
.L_x_14:
[----:B------:R-:W2:Y:S04]  /*0eb0*/  LDG.E.64 R38, desc[UR10][R18.64+0x8] ;  /* 0x0000080a12267981 */ /* 0x000ea8000c1e1b00 */
[----:B------:R-:W3:Y:S01]  /*0ec0*/  LDG.E.64 R36, desc[UR10][R18.64] ;  /* 0x0000000a12247981 */ /* 0x000ee2000c1e1b00 */
[----:B-----5:R-:W-:-:S05]  /*0ed0*/  IADD3 R50, P0, PT, R46, -R52, RZ ;  /* 0x800000342e327210 */ /* 0x020fca0007f1e0ff */
[----:B------:R-:W-:Y:S01]  /*0ee0*/  IMAD.X R49, R47, 0x1, ~R53, P0 ;  /* 0x000000012f317824 */ /* 0x000fe200000e0e35 */
[C---:B--2---:R-:W-:Y:S02]  /*0ef0*/  IADD3 R45, P1, PT, R38.reuse, -R46, RZ ;  /* 0x8000002e262d7210 */ /* 0x044fe40007f3e0ff */
[C---:B------:R-:W-:Y:S01]  /*0f00*/  IADD3 RZ, P0, PT, -R38.reuse, R52, RZ ;  /* 0x0000003426ff7210 */ /* 0x040fe20007f1e1ff */
[----:B---3--:R-:W-:Y:S02]  /*0f10*/  IMAD R49, R49, R36, RZ ;  /* 0x0000002431317224 */ /* 0x008fe400078e02ff */
[----:B------:R-:W-:Y:S01]  /*0f20*/  IMAD.X R46, R39, 0x1, ~R47, P1 ;  /* 0x00000001272e7824 */ /* 0x000fe200008e0e2f */
[----:B------:R-:W-:Y:S01]  /*0f30*/  IADD3 R47, P1, PT, R38, -R52, RZ ;  /* 0x80000034262f7210 */ /* 0x000fe20007f3e0ff */
[----:B------:R-:W-:Y:S02]  /*0f40*/  IMAD.X R51, R53, 0x1, ~R39, P0 ;  /* 0x0000000135337824 */ /* 0x000fe400000e0e27 */
[----:B------:R-:W-:-:S02]  /*0f50*/  IMAD.IADD R52, R52, 0x1, -R38 ;  /* 0x0000000134347824 */ /* 0x000fc400078e0a26 */
[----:B------:R-:W-:Y:S02]  /*0f60*/  IMAD.X R48, R39, 0x1, ~R53, P1 ;  /* 0x0000000127307824 */ /* 0x000fe400008e0e35 */
[-C--:B------:R-:W-:Y:S02]  /*0f70*/  IMAD R39, R35, R45.reuse, RZ ;  /* 0x0000002d23277224 */ /* 0x080fe400078e02ff */
[----:B------:R-:W-:Y:S02]  /*0f80*/  IMAD R51, R51, R32, RZ ;  /* 0x0000002033337224 */ /* 0x000fe400078e02ff */
[C---:B------:R-:W-:Y:S02]  /*0f90*/  IMAD R53, R34.reuse, R46, R39 ;  /* 0x0000002e22357224 */ /* 0x040fe400078e0227 */
[----:B------:R-:W-:-:S04]  /*0fa0*/  IMAD.WIDE.U32 R38, R34, R45, RZ ;  /* 0x0000002d22267225 */ /* 0x000fc800078e00ff */
[----:B------:R-:W-:Y:S02]  /*0fb0*/  IMAD.IADD R39, R39, 0x1, R53 ;  /* 0x0000000127277824 */ /* 0x000fe400078e0235 */
[-C--:B------:R-:W-:Y:S02]  /*0fc0*/  IMAD R51, R33, R52.reuse, R51 ;  /* 0x0000003421337224 */ /* 0x080fe400078e0233 */
[----:B------:R-:W-:-:S04]  /*0fd0*/  IMAD.WIDE.U32 R38, R32, R52, R38 ;  /* 0x0000003420267225 */ /* 0x000fc800078e0026 */
[----:B------:R-:W-:Y:S02]  /*0fe0*/  IMAD.IADD R39, R39, 0x1, R51 ;  /* 0x0000000127277824 */ /* 0x000fe400078e0233 */
[-C--:B------:R-:W-:Y:S02]  /*0ff0*/  IMAD R49, R37, R50.reuse, R49 ;  /* 0x0000003225317224 */ /* 0x080fe400078e0231 */
[----:B------:R-:W-:-:S04]  /*1000*/  IMAD.WIDE.U32 R38, R36, R50, R38 ;  /* 0x0000003224267225 */ /* 0x000fc800078e0026 */
[----:B------:R-:W-:Y:S01]  /*1010*/  IMAD.IADD R49, R39, 0x1, R49 ;  /* 0x0000000127317824 */ /* 0x000fe200078e0231 */
[----:B------:R-:W-:Y:S02]  /*1020*/  ISETP.NE.U32.AND P0, PT, R38, RZ, PT ;  /* 0x000000ff2600720c */ /* 0x000fe40003f05070 */
[----:B------:R-:W-:Y:S02]  /*1030*/  IADD3 R38, P1, PT, R36, -R32, RZ ;  /* 0x8000002024267210 */ /* 0x000fe40007f3e0ff */
[----:B------:R-:W-:-:S03]  /*1040*/  ISETP.NE.AND.EX P0, PT, R49, RZ, PT, P0 ;  /* 0x000000ff3100720c */ /* 0x000fc60003f05300 */
[----:B------:R-:W-:Y:S01]  /*1050*/  IMAD.X R51, R37, 0x1, ~R33, P1 ;  /* 0x0000000125337824 */ /* 0x000fe200008e0e21 */
[----:B------:R-:W-:-:S05]  /*1060*/  IADD3 R32, P1, PT, R36, -R34, RZ ;  /* 0x8000002224207210 */ /* 0x000fca0007f3e0ff */
[----:B------:R-:W-:-:S04]  /*1070*/  IMAD.X R53, R37, 0x1, ~R35, P1 ;  /* 0x0000000125357824 */ /* 0x000fc800008e0e23 */
[----:B------:R-:W-:Y:S05]  /*1080*/  @P0 BRA `(.L_x_17) ;  /* 0x0000000000500947 */ /* 0x000fea0003800000 */
[----:B------:R-:W-:Y:S02]  /*1090*/  IMAD R33, R51, R38, RZ ;  /* 0x0000002633217224 */ /* 0x000fe400078e02ff */
[----:B------:R-:W-:Y:S02]  /*10a0*/  IMAD R39, R53, R32, RZ ;  /* 0x0000002035277224 */ /* 0x000fe400078e02ff */
[----:B------:R-:W-:Y:S02]  /*10b0*/  IMAD R37, R38, R51, R33 ;  /* 0x0000003326257224 */ /* 0x000fe400078e0221 */
[----:B------:R-:W-:Y:S02]  /*10c0*/  IMAD R39, R32, R53, R39 ;  /* 0x0000003520277224 */ /* 0x000fe400078e0227 */
[----:B------:R-:W-:-:S04]  /*10d0*/  IMAD.WIDE.U32 R34, R38, R38, RZ ;  /* 0x0000002626227225 */ /* 0x000fc800078e00ff */
[----:B------:R-:W-:-:S04]  /*10e0*/  IMAD.WIDE.U32 R32, R32, R32, RZ ;  /* 0x0000002020207225 */ /* 0x000fc800078e00ff */
[----:B------:R-:W-:Y:S02]  /*10f0*/  IMAD.IADD R35, R35, 0x1, R37 ;  /* 0x0000000123237824 */ /* 0x000fe400078e0225 */
[----:B------:R-:W-:Y:S02]  /*1100*/  IMAD.IADD R33, R33, 0x1, R39 ;  /* 0x0000000121217824 */ /* 0x000fe400078e0227 */
[----:B------:R-:W-:Y:S02]  /*1110*/  IMAD R37, R46, R45, RZ ;  /* 0x0000002d2e257224 */ /* 0x000fe400078e02ff */
[----:B------:R-:W-:Y:S02]  /*1120*/  IMAD R36, R48, R47, RZ ;  /* 0x0000002f30247224 */ /* 0x000fe400078e02ff */
[----:B------:R-:W-:-:S04]  /*1130*/  IMAD.WIDE.U32 R34, R45, R45, R34 ;  /* 0x0000002d2d227225 */ /* 0x000fc800078e0022 */
[----:B------:R-:W-:-:S04]  /*1140*/  IMAD.WIDE.U32 R32, R47, R47, R32 ;  /* 0x0000002f2f207225 */ /* 0x000fc800078e0020 */
[----:B------:R-:W-:Y:S01]  /*1150*/  IMAD R37, R45, R46, R37 ;  /* 0x0000002e2d257224 */ /* 0x000fe200078e0225 */
[----:B------:R-:W-:Y:S01]  /*1160*/  ISETP.GE.U32.AND P1, PT, R34, R32, PT ;  /* 0x000000202200720c */ /* 0x000fe20003f26070 */
[----:B------:R-:W-:Y:S02]  /*1170*/  IMAD R47, R47, R48, R36 ;  /* 0x000000302f2f7224 */ /* 0x000fe400078e0224 */
[----:B------:R-:W-:Y:S02]  /*1180*/  IMAD.IADD R37, R35, 0x1, R37 ;  /* 0x0000000123257824 */ /* 0x000fe400078e0225 */
[----:B------:R-:W-:-:S05]  /*1190*/  IMAD.IADD R32, R33, 0x1, R47 ;  /* 0x0000000121207824 */ /* 0x000fca00078e022f */
[----:B------:R-:W-:-:S04]  /*11a0*/  ISETP.GE.U32.AND.EX P1, PT, R37, R32, PT, P1 ;  /* 0x000000202500720c */ /* 0x000fc80003f26110 */
[----:B------:R-:W-:Y:S01]  /*11b0*/  PLOP3.LUT P1, PT, P1, PT, PT, 0x8, 0x80 ;  /* 0x000000000080781c */ /* 0x000fe20000f2e170 */
[----:B------:R-:W-:-:S12]  /*11c0*/  BRA `(.L_x_13) ;  /* 0x0000000000047947 */ /* 0x000fd80003800000 */
.L_x_17:
[----:B------:R-:W-:-:S13]  /*11d0*/  ISETP.LT.AND P1, PT, R49, RZ, PT ;  /* 0x000000ff3100720c */ /* 0x000fda0003f21270 */
.L_x_13:
[----:B------:R-:W-:Y:S05]  /*11e0*/  BSYNC.RECONVERGENT B2 ;  /* 0x0000000000027941 */ /* 0x000fea0003800200 */
.L_x_12:
[----:B------:R-:W-:Y:S02]  /*11f0*/  SEL R24, R24, R22, P1 ;  /* 0x0000001618187207 */ /* 0x000fe40000800000 */
[----:B------:R-:W-:Y:S02]  /*1200*/  SEL R25, R25, R23, P1 ;  /* 0x0000001719197207 */ /* 0x000fe40000800000 */
[----:B------:R-:W-:-:S04]  /*1210*/  ISETP.NE.U32.AND P0, PT, R43, R24, PT ;  /* 0x000000182b00720c */ /* 0x000fc80003f05070 */
[----:B------:R-:W-:-:S13]  /*1220*/  ISETP.NE.AND.EX P0, PT, R44, R25, PT, P0 ;  /* 0x000000192c00720c */ /* 0x000fda0003f05300 */
[----:B------:R-:W-:Y:S05]  /*1230*/  @!P0 BREAK.RELIABLE B0 ;  /* 0x0000000000008942 */ /* 0x000fea0003800100 */
[----:B------:R-:W-:Y:S05]  /*1240*/  @!P0 BRA `(.L_x_18) ;  /* 0x0000000800ec8947 */ /* 0x000fea0003800000 */
[----:B------:R-:W-:Y:S01]  /*1250*/  ISETP.NE.U32.AND P0, PT, R24, 0x3b9aca00, PT ;  /* 0x3b9aca001800780c */ /* 0x000fe20003f05070 */
[----:B------:R-:W-:Y:S01]  /*1260*/  BSSY.RELIABLE B2, `(.L_x_19) ;  /* 0x000005c000027945 */ /* 0x000fe20003800100 */
[----:B------:R-:W-:Y:S02]  /*1270*/  ISETP.EQ.U32.AND P1, PT, R43, -0x3b9aca00, PT ;  /* 0xc46536002b00780c */ /* 0x000fe40003f22070 */
[----:B------:R-:W-:-:S04]  /*1280*/  ISETP.NE.AND.EX P0, PT, R25, RZ, PT, P0 ;  /* 0x000000ff1900720c */ /* 0x000fc80003f05300 */
[----:B------:R-:W-:-:S13]  /*1290*/  ISETP.EQ.OR.EX P0, PT, R44, -0x1, !P0, P1 ;  /* 0xffffffff2c00780c */ /* 0x000fda0004702710 */
[----:B------:R-:W-:Y:S05]  /*12a0*/  @P0 BRA `(.L_x_20) ;  /* 0x00000004005c0947 */ /* 0x000fea0003800000 */
[----:B------:R-:W-:Y:S02]  /*12b0*/  ISETP.NE.U32.AND P0, PT, R24, -0x3b9aca00, PT ;  /* 0xc46536001800780c */ /* 0x000fe40003f05070 */
[----:B------:R-:W-:Y:S02]  /*12c0*/  ISETP.EQ.U32.AND P1, PT, R43, 0x3b9aca00, PT ;  /* 0x3b9aca002b00780c */ /* 0x000fe40003f22070 */
[----:B------:R-:W-:-:S04]  /*12d0*/  ISETP.NE.AND.EX P0, PT, R25, -0x1, PT, P0 ;  /* 0xffffffff1900780c */ /* 0x000fc80003f05300 */
[----:B------:R-:W-:-:S13]  /*12e0*/  ISETP.EQ.OR.EX P0, PT, R44, RZ, !P0, P1 ;  /* 0x000000ff2c00720c */ /* 0x000fda0004702710 */
[----:B------:R-:W-:Y:S05]  /*12f0*/  @P0 BREAK.RELIABLE B2 ;  /* 0x0000000000020942 */ /* 0x000fea0003800100 */
[----:B------:R-:W-:Y:S05]  /*1300*/  @P0 BREAK.RELIABLE B0 ;  /* 0x0000000000000942 */ /* 0x000fea0003800100 */
[----:B------:R-:W-:Y:S05]  /*1310*/  @P0 BRA `(.L_x_18) ;  /* 0x0000000800b80947 */ /* 0x000fea0003800000 */
[CC--:B------:R-:W-:Y:S02]  /*1320*/  LEA R22, P0, R43.reuse, R26.reuse, 0x4 ;  /* 0x0000001a2b167211 */ /* 0x0c0fe400078020ff */
[C---:B------:R-:W-:Y:S02]  /*1330*/  LEA R26, P1, R24.reuse, R26, 0x4 ;  /* 0x0000001a181a7211 */ /* 0x040fe400078220ff */
        /* <DEDUP_REMOVED lines=9> */
[----:B------:R1:W5:Y:S01]  /*13d0*/  LDG.E.64 R38, desc[UR10][R26.64+0x8] ;  /* 0x0000080a1a267981 */ /* 0x000362000c1e1b00 */
[----:B------:R-:W-:Y:S05]  /*13e0*/  BRA `(.L_x_23) ;  /* 0x0000000000287947 */ /* 0x000fea0003800000 */
.L_x_22:
[----:B------:R-:W2:Y:S04]  /*13f0*/  LDG.E.64 R22, desc[UR10][R22.64+0x8] ;  /* 0x0000080a16167981 */ /* 0x000ea8000c1e1b00 */
[----:B------:R-:W2:Y:S02]  /*1400*/  LDG.E.64 R26, desc[UR10][R26.64+0x8] ;  /* 0x0000080a1a1a7981 */ /* 0x000ea4000c1e1b00 */
[----:B--2---:R-:W-:-:S04]  /*1410*/  ISETP.NE.U32.AND P0, PT, R22, R26, PT ;  /* 0x0000001a1600720c */ /* 0x004fc80003f05070 */
[----:B------:R-:W-:-:S13]  /*1420*/  ISETP.NE.AND.EX P0, PT, R23, R27, PT, P0 ;  /* 0x0000001b1700720c */ /* 0x000fda0003f05300 */
[----:B------:R-:W-:Y:S05]  /*1430*/  @!P0 BREAK.RELIABLE B3 ;  /* 0x0000000000038942 */ /* 0x000fea0003800100 */
[----:B------:R-:W-:Y:S05]  /*1440*/  @!P0 BREAK.RELIABLE B2 ;  /* 0x0000000000028942 */ /* 0x000fea0003800100 */
[----:B------:R-:W-:Y:S05]  /*1450*/  @!P0 BREAK.RELIABLE B0 ;  /* 0x0000000000008942 */ /* 0x000fea0003800100 */
[----:B------:R-:W-:Y:S05]  /*1460*/  @!P0 BRA `(.L_x_18) ;  /* 0x0000000800648947 */ /* 0x000fea0003800000 */
[----:B------:R-:W-:Y:S02]  /*1470*/  IMAD.MOV.U32 R38, RZ, RZ, R26 ;  /* 0x000000ffff267224 */ /* 0x000fe400078e001a */
[----:B------:R-:W-:-:S07]  /*1480*/  IMAD.MOV.U32 R39, RZ, RZ, R27 ;  /* 0x000000ffff277224 */ /* 0x000fce00078e001b */
.L_x_23:
[----:B------:R-:W-:Y:S05]  /*1490*/  BSYNC.RELIABLE B3 ;  /* 0x0000000000037941 */ /* 0x000fea0003800100 */
.L_x_21:
[----:B-1----:R-:W2:Y:S04]  /*14a0*/  LDG.E.64 R26, desc[UR10][R18.64+0x8] ;  /* 0x0000080a121a7981 */ /* 0x002ea8000c1e1b00 */
[----:B------:R-:W3:Y:S01]  /*14b0*/  LDG.E.64 R34, desc[UR10][R18.64] ;  /* 0x0000000a12227981 */ /* 0x000ee2000c1e1b00 */
[----:B--2--5:R-:W-:-:S05]  /*14c0*/  IADD3 R43, P0, PT, R26, -R22, RZ ;  /* 0x800000161a2b7210 */ /* 0x024fca0007f1e0ff */
[----:B------:R-:W-:Y:S01]  /*14d0*/  IMAD.X R44, R27, 0x1, ~R23, P0 ;  /* 0x000000011b2c7824 */ /* 0x000fe200000e0e17 */
[----:B------:R-:W-:Y:S01]  /*14e0*/  IADD3 R47, P0, PT, -R26, R38, RZ ;  /* 0x000000261a2f7210 */ /* 0x000fe20007f1e1ff */
[-C--:B------:R-:W-:Y:S02]  /*14f0*/  IMAD R45, R25, R43.reuse, RZ ;  /* 0x0000002b192d7224 */ /* 0x080fe400078e02ff */
[----:B------:R-:W-:-:S04]  /*1500*/  IMAD.WIDE.U32 R36, R24, R43, RZ ;  /* 0x0000002b18247225 */ /* 0x000fc800078e00ff */
[----:B------:R-:W-:Y:S02]  /*1510*/  IMAD R45, R24, R44, R45 ;  /* 0x0000002c182d7224 */ /* 0x000fe400078e022d */
[----:B------:R-:W-:Y:S02]  /*1520*/  IMAD.X R49, R39, 0x1, ~R27, P0 ;  /* 0x0000000127317824 */ /* 0x000fe400000e0e1b */
[----:B------:R-:W-:Y:S01]  /*1530*/  IMAD.IADD R37, R37, 0x1, R45 ;  /* 0x0000000125257824 */ /* 0x000fe200078e022d */
[----:B------:R-:W-:Y:S01]  /*1540*/  IADD3 R45, P0, PT, R22, -R38, RZ ;  /* 0x80000026162d7210 */ /* 0x000fe20007f1e0ff */
[----:B------:R-:W-:-:S04]  /*1550*/  IMAD R22, R49, R32, RZ ;  /* 0x0000002031167224 */ /* 0x000fc800078e02ff */
[----:B------:R-:W-:Y:S02]  /*1560*/  IMAD.X R49, R23, 0x1, ~R39, P0 ;  /* 0x0000000117317824 */ /* 0x000fe400000e0e27 */
[-C--:B------:R-:W-:Y:S02]  /*1570*/  IMAD R51, R33, R47.reuse, R22 ;  /* 0x0000002f21337224 */ /* 0x080fe400078e0216 */
[----:B------:R-:W-:Y:S01]  /*1580*/  IMAD.WIDE.U32 R22, R32, R47, R36 ;  /* 0x0000002f20167225 */ /* 0x000fe200078e0024 */
[----:B------:R-:W-:-:S03]  /*1590*/  IADD3 R37, P1, PT, R26, -R38, RZ ;  /* 0x800000261a257210 */ /* 0x000fc60007f3e0ff */
[----:B---3--:R-:W-:Y:S02]  /*15a0*/  IMAD R49, R49, R34, RZ ;  /* 0x0000002231317224 */ /* 0x008fe400078e02ff */
[----:B------:R-:W-:Y:S02]  /*15b0*/  IMAD.IADD R23, R23, 0x1, R51 ;  /* 0x0000000117177824 */ /* 0x000fe400078e0233 */
[-C--:B------:R-:W-:Y:S02]  /*15c0*/  IMAD R49, R35, R45.reuse, R49 ;  /* 0x0000002d23317224 */ /* 0x080fe400078e0231 */
[C---:B------:R-:W-:Y:S01]  /*15d0*/  IMAD.WIDE.U32 R22, R34.reuse, R45, R22 ;  /* 0x0000002d22167225 */ /* 0x040fe200078e0016 */
[C---:B------:R-:W-:Y:S02]  /*15e0*/  IADD3 R45, P3, PT, R34.reuse, -R32, RZ ;  /* 0x80000020222d7210 */ /* 0x040fe40007f7e0ff */
[----:B------:R-:W-:Y:S01]  /*15f0*/  IADD3 R32, P4, PT, R34, -R24, RZ ;  /* 0x8000001822207210 */ /* 0x000fe20007f9e0ff */
[----:B------:R-:W-:Y:S01]  /*1600*/  IMAD.IADD R49, R23, 0x1, R49 ;  /* 0x0000000117317824 */ /* 0x000fe200078e0231 */
[----:B------:R-:W-:Y:S01]  /*1610*/  ISETP.NE.U32.AND P0, PT, R22, RZ, PT ;  /* 0x000000ff1600720c */ /* 0x000fe20003f05070 */
[----:B------:R-:W-:-:S02]  /*1620*/  IMAD.X R34, R35, 0x1, ~R33, P3 ;  /* 0x0000000123227824 */ /* 0x000fc400018e0e21 */
[----:B------:R-:W-:Y:S01]  /*1630*/  IMAD.X R26, R27, 0x1, ~R39, P1 ;  /* 0x000000011b1a7824 */ /* 0x000fe200008e0e27 */
[----:B------:R-:W-:Y:S01]  /*1640*/  ISETP.NE.AND.EX P0, PT, R49, RZ, PT, P0 ;  /* 0x000000ff3100720c */ /* 0x000fe20003f05300 */
[----:B------:R-:W-:-:S12]  /*1650*/  IMAD.X R33, R35, 0x1, ~R25, P4 ;  /* 0x0000000123217824 */ /* 0x000fd800020e0e19 */
[----:B------:R-:W-:Y:S05]  /*1660*/  @P0 BRA `(.L_x_24) ;  /* 0x0000000000580947 */ /* 0x000fea0003800000 */
[----:B------:R-:W-:Y:S02]  /*1670*/  IMAD R22, R34, R45, RZ ;  /* 0x0000002d22167224 */ /* 0x000fe400078e02ff */
[----:B------:R-:W-:Y:S02]  /*1680*/  IMAD R23, R33, R32, RZ ;  /* 0x0000002021177224 */ /* 0x000fe400078e02ff */
[C---:B------:R-:W-:Y:S02]  /*1690*/  IMAD R27, R45.reuse, R34, R22 ;  /* 0x000000222d1b7224 */ /* 0x040fe400078e0216 */
[----:B------:R-:W-:Y:S02]  /*16a0*/  IMAD R33, R32, R33, R23 ;  /* 0x0000002120217224 */ /* 0x000fe400078e0217 */
[----:B------:R-:W-:-:S04]  /*16b0*/  IMAD.WIDE.U32 R24, R45, R45, RZ ;  /* 0x0000002d2d187225 */ /* 0x000fc800078e00ff */
[----:B------:R-:W-:-:S04]  /*16c0*/  IMAD.WIDE.U32 R22, R32, R32, RZ ;  /* 0x0000002020167225 */ /* 0x000fc800078e00ff */
[----:B------:R-:W-:Y:S02]  /*16d0*/  IMAD R32, R44, R43, RZ ;  /* 0x0000002b2c207224 */ /* 0x000fe400078e02ff */
[----:B------:R-:W-:Y:S02]  /*16e0*/  IMAD.IADD R25, R25, 0x1, R27 ;  /* 0x0000000119197824 */ /* 0x000fe400078e021b */
[----:B------:R-:W-:Y:S02]  /*16f0*/  IMAD.IADD R23, R23, 0x1, R33 ;  /* 0x0000000117177824 */ /* 0x000fe400078e0221 */
[C---:B------:R-:W-:Y:S02]  /*1700*/  IMAD R27, R43.reuse, R44, R32 ;  /* 0x0000002c2b1b7224 */ /* 0x040fe400078e0220 */
[----:B------:R-:W-:Y:S02]  /*1710*/  IMAD R32, R26, R37, RZ ;  /* 0x000000251a207224 */ /* 0x000fe400078e02ff */
[----:B------:R-:W-:-:S04]  /*1720*/  IMAD.WIDE.U32 R24, R43, R43, R24 ;  /* 0x0000002b2b187225 */ /* 0x000fc800078e0018 */
[----:B------:R-:W-:-:S04]  /*1730*/  IMAD.WIDE.U32 R22, R37, R37, R22 ;  /* 0x0000002525167225 */ /* 0x000fc800078e0016 */
[----:B------:R-:W-:Y:S01]  /*1740*/  IMAD R37, R37, R26, R32 ;  /* 0x0000001a25257224 */ /* 0x000fe200078e0220 */
[----:B------:R-:W-:Y:S01]  /*1750*/  ISETP.GE.U32.AND P0, PT, R24, R22, PT ;  /* 0x000000161800720c */ /* 0x000fe20003f06070 */
[----:B------:R-:W-:Y:S02]  /*1760*/  IMAD.IADD R25, R25, 0x1, R27 ;  /* 0x0000000119197824 */ /* 0x000fe400078e021b */
[----:B------:R-:W-:-:S05]  /*1770*/  IMAD.IADD R22, R23, 0x1, R37 ;  /* 0x0000000117167824 */ /* 0x000fca00078e0225 */
[----:B------:R-:W-:-:S13]  /*1780*/  ISETP.GE.U32.AND.EX P0, PT, R25, R22, PT, P0 ;  /* 0x000000161900720c */ /* 0x000fda0003f06100 */
[----:B------:R-:W-:Y:S05]  /*1790*/  @P0 BREAK.RELIABLE B2 ;  /* 0x0000000000020942 */ /* 0x000fea0003800100 */
[----:B------:R-:W-:Y:S05]  /*17a0*/  @P0 BREAK.RELIABLE B0 ;  /* 0x0000000000000942 */ /* 0x000fea0003800100 */
[----:B------:R-:W-:Y:S05]  /*17b0*/  @!P0 BRA `(.L_x_20) ;  /* 0x0000000000188947 */ /* 0x000fea0003800000 */
[----:B------:R-:W-:Y:S05]  /*17c0*/  BRA `(.L_x_18) ;  /* 0x00000004008c7947 */ /* 0x000fea0003800000 */
.L_x_24:
[----:B------:R-:W-:-:S04]  /*17d0*/  ISETP.GT.U32.AND P0, PT, R22, -0x1, PT ;  /* 0xffffffff1600780c */ /* 0x000fc80003f04070 */
[----:B------:R-:W-:-:S13]  /*17e0*/  ISETP.GT.AND.EX P0, PT, R49, -0x1, PT, P0 ;  /* 0xffffffff3100780c */ /* 0x000fda0003f04300 */
[----:B------:R-:W-:Y:S05]  /*17f0*/  @P0 BREAK.RELIABLE B2 ;  /* 0x0000000000020942 */ /* 0x000fea0003800100 */
[----:B------:R-:W-:Y:S05]  /*1800*/  @P0 BREAK.RELIABLE B0 ;  /* 0x0000000000000942 */ /* 0x000fea0003800100 */
[----:B------:R-:W-:Y:S05]  /*1810*/  @P0 BRA `(.L_x_18) ;  /* 0x0000000400780947 */ /* 0x000fea0003800000 */
.L_x_20:
[----:B------:R-:W-:Y:S05]  /*1820*/  BSYNC.RELIABLE B2 ;  /* 0x0000000000027941 */ /* 0x000fea0003800100 */
.L_x_19:
[----:B------:R-:W-:Y:S01]  /*1830*/  BSSY.RECONVERGENT B2, `(.L_x_25) ;  /* 0x000004c000027945 */ /* 0x000fe20003800200 */
[----:B------:R-:W-:-:S03]  /*1840*/  PLOP3.LUT P0, PT, PT, PT, PT, 0x80, 0x8 ;  /* 0x000000000008781c */ /* 0x000fc60003f0f070 */
[----:B------:R-:W-:Y:S10]  /*1850*/  @P2 BRA `(.L_x_26) ;  /* 0x0000000400242947 */ /* 0x000ff40003800000 */
        /* <DEDUP_REMOVED lines=12> */
[----:B0-----:R-:W5:Y:S04]  /*1920*/  LDG.E.64 R28, desc[UR10][R28.64+0x8] ;  /* 0x0000080a1c1c7981 */ /* 0x001f68000c1e1b00 */
[----:B------:R-:W5:Y:S01]  /*1930*/  LDG.E.64 R30, desc[UR10][R30.64+0x8] ;  /* 0x0000080a1e1e7981 */ /* 0x000f62000c1e1b00 */
[----:B------:R-:W-:Y:S05]  /*1940*/  BRA `(.L_x_29) ;  /* 0x00000000001c7947 */ /* 0x000fea0003800000 */
.L_x_28:
[----:B0-----:R-:W2:Y:S04]  /*1950*/  LDG.E.64 R28, desc[UR10][R28.64+0x8] ;  /* 0x0000080a1c1c7981 */ /* 0x001ea8000c1e1b00 */
[----:B------:R-:W2:Y:S01]  /*1960*/  LDG.E.64 R30, desc[UR10][R30.64+0x8] ;  /* 0x0000080a1e1e7981 */ /* 0x000ea2000c1e1b00 */
[----:B------:R-:W-:Y:S02]  /*1970*/  PLOP3.LUT P0, PT, PT, PT, PT, 0x80, 0x8 ;  /* 0x000000000008781c */ /* 0x000fe40003f0f070 */
[----:B--2---:R-:W-:-:S04]  /*1980*/  ISETP.NE.U32.AND P1, PT, R28, R30, PT ;  /* 0x0000001e1c00720c */ /* 0x004fc80003f25070 */
[----:B------:R-:W-:-:S13]  /*1990*/  ISETP.NE.AND.EX P1, PT, R29, R31, PT, P1 ;  /* 0x0000001f1d00720c */ /* 0x000fda0003f25310 */
[----:B------:R-:W-:Y:S05]  /*19a0*/  @!P1 BREAK.RELIABLE B3 ;  /* 0x0000000000039942 */ /* 0x000fea0003800100 */
[----:B------:R-:W-:Y:S05]  /*19b0*/  @!P1 BRA `(.L_x_26) ;  /* 0x0000000000cc9947 */ /* 0x000fea0003800000 */
.L_x_29:
[----:B------:R-:W-:Y:S05]  /*19c0*/  BSYNC.RELIABLE B3 ;  /* 0x0000000000037941 */ /* 0x000fea0003800100 */
.L_x_27:
[----:B------:R-:W2:Y:S04]  /*19d0*/  LDG.E.64 R24, desc[UR10][R18.64+0x8] ;  /* 0x0000080a12187981 */ /* 0x000ea8000c1e1b00 */
[----:B------:R-:W3:Y:S01]  /*19e0*/  LDG.E.64 R22, desc[UR10][R18.64] ;  /* 0x0000000a12167981 */ /* 0x000ee2000c1e1b00 */
[----:B--2--5:R-:W-:-:S05]  /*19f0*/  IADD3 R9, P0, PT, R24, -R28, RZ ;  /* 0x8000001c18097210 */ /* 0x024fca0007f1e0ff */
[----:B------:R-:W-:Y:S01]  /*1a00*/  IMAD.X R10, R25, 0x1, ~R29, P0 ;  /* 0x00000001190a7824 */ /* 0x000fe200000e0e1d */
[CC--:B------:R-:W-:Y:S01]  /*1a10*/  IADD3 R33, P0, PT, -R24.reuse, R30.reuse, RZ ;  /* 0x0000001e18217210 */ /* 0x0c0fe20007f1e1ff */
[-C--:B------:R-:W-:Y:S01]  /*1a20*/  IMAD R35, R17, R9.reuse, RZ ;  /* 0x0000000911237224 */ /* 0x080fe200078e02ff */
[----:B------:R-:W-:Y:S01]  /*1a30*/  IADD3 R24, P3, PT, R24, -R30, RZ ;  /* 0x8000001e18187210 */ /* 0x000fe20007f7e0ff */
[----:B------:R-:W-:-:S04]  /*1a40*/  IMAD.WIDE.U32 R26, R16, R9, RZ ;  /* 0x00000009101a7225 */ /* 0x000fc800078e00ff */
[----:B------:R-:W-:Y:S02]  /*1a50*/  IMAD R39, R16, R10, R35 ;  /* 0x0000000a10277224 */ /* 0x000fe400078e0223 */
[----:B------:R-:W-:Y:S01]  /*1a60*/  IMAD.X R35, R31, 0x1, ~R25, P0 ;  /* 0x000000011f237824 */ /* 0x000fe200000e0e19 */
[----:B------:R-:W-:Y:S01]  /*1a70*/  IADD3 R37, P0, PT, R28, -R30, RZ ;  /* 0x8000001e1c257210 */ /* 0x000fe20007f1e0ff */
[----:B------:R-:W-:Y:S02]  /*1a80*/  IMAD.IADD R27, R27, 0x1, R39 ;  /* 0x000000011b1b7824 */ /* 0x000fe400078e0227 */
[----:B------:R-:W-:Y:S02]  /*1a90*/  IMAD R35, R35, R20, RZ ;  /* 0x0000001423237224 */ /* 0x000fe400078e02ff */
[----:B------:R-:W-:Y:S02]  /*1aa0*/  IMAD.X R29, R29, 0x1, ~R31, P0 ;  /* 0x000000011d1d7824 */ /* 0x000fe400000e0e1f */
[----:B------:R-:W-:-:S02]  /*1ab0*/  IMAD R35, R21, R33, R35 ;  /* 0x0000002115237224 */ /* 0x000fc400078e0223 */
[----:B------:R-:W-:-:S04]  /*1ac0*/  IMAD.WIDE.U32 R26, R20, R33, R26 ;  /* 0x00000021141a7225 */ /* 0x000fc800078e001a */
[----:B---3--:R-:W-:Y:S02]  /*1ad0*/  IMAD R29, R29, R22, RZ ;  /* 0x000000161d1d7224 */ /* 0x008fe400078e02ff */
[----:B------:R-:W-:Y:S02]  /*1ae0*/  IMAD.IADD R27, R27, 0x1, R35 ;  /* 0x000000011b1b7824 */ /* 0x000fe400078e0223 */
[-C--:B------:R-:W-:Y:S02]  /*1af0*/  IMAD R29, R23, R37.reuse, R29 ;  /* 0x00000025171d7224 */ /* 0x080fe400078e021d */
[----:B------:R-:W-:-:S04]  /*1b00*/  IMAD.WIDE.U32 R26, R22, R37, R26 ;  /* 0x00000025161a7225 */ /* 0x000fc800078e001a */
[----:B------:R-:W-:Y:S01]  /*1b10*/  IMAD.IADD R29, R27, 0x1, R29 ;  /* 0x000000011b1d7824 */ /* 0x000fe200078e021d */
[----:B------:R-:W-:Y:S01]  /*1b20*/  ISETP.NE.U32.AND P0, PT, R26, RZ, PT ;  /* 0x000000ff1a00720c */ /* 0x000fe20003f05070 */
[----:B------:R-:W-:Y:S01]  /*1b30*/  IMAD.X R31, R25, 0x1, ~R31, P3 ;  /* 0x00000001191f7824 */ /* 0x000fe200018e0e1f */
[C---:B------:R-:W-:Y:S02]  /*1b40*/  IADD3 R27, P1, PT, R22.reuse, -R20, RZ ;  /* 0x80000014161b7210 */ /* 0x040fe40007f3e0ff */
[----:B------:R-:W-:Y:S02]  /*1b50*/  ISETP.NE.AND.EX P0, PT, R29, RZ, PT, P0 ;  /* 0x000000ff1d00720c */ /* 0x000fe40003f05300 */
[----:B------:R-:W-:Y:S01]  /*1b60*/  IADD3 R26, P2, PT, R22, -R16, RZ ;  /* 0x80000010161a7210 */ /* 0x000fe20007f5e0ff */
[----:B------:R-:W-:-:S04]  /*1b70*/  IMAD.X R22, R23, 0x1, ~R21, P1 ;  /* 0x0000000117167824 */ /* 0x000fc800008e0e15 */
[----:B------:R-:W-:-:S06]  /*1b80*/  IMAD.X R25, R23, 0x1, ~R17, P2 ;  /* 0x0000000117197824 */ /* 0x000fcc00010e0e11 */
[----:B------:R-:W-:Y:S05]  /*1b90*/  @P0 BRA `(.L_x_30) ;  /* 0x0000000000500947 */ /* 0x000fea0003800000 */
[----:B------:R-:W-:Y:S02]  /*1ba0*/  IMAD R20, R22, R27, RZ ;  /* 0x0000001b16147224 */ /* 0x000fe400078e02ff */
[----:B------:R-:W-:Y:S02]  /*1bb0*/  IMAD R21, R25, R26, RZ ;  /* 0x0000001a19157224 */ /* 0x000fe400078e02ff */
[C---:B------:R-:W-:Y:S02]  /*1bc0*/  IMAD R23, R27.reuse, R22, R20 ;  /* 0x000000161b177224 */ /* 0x040fe400078e0214 */
[----:B------:R-:W-:Y:S02]  /*1bd0*/  IMAD R25, R26, R25, R21 ;  /* 0x000000191a197224 */ /* 0x000fe400078e0215 */
[----:B------:R-:W-:-:S04]  /*1be0*/  IMAD.WIDE.U32 R16, R27, R27, RZ ;  /* 0x0000001b1b107225 */ /* 0x000fc800078e00ff */
[----:B------:R-:W-:-:S04]  /*1bf0*/  IMAD.WIDE.U32 R20, R26, R26, RZ ;  /* 0x0000001a1a147225 */ /* 0x000fc800078e00ff */
[----:B------:R-:W-:Y:S02]  /*1c00*/  IMAD.IADD R17, R17, 0x1, R23 ;  /* 0x0000000111117824 */ /* 0x000fe400078e0217 */
[----:B------:R-:W-:Y:S02]  /*1c10*/  IMAD.IADD R21, R21, 0x1, R25 ;  /* 0x0000000115157824 */ /* 0x000fe400078e0219 */
[-C--:B------:R-:W-:Y:S02]  /*1c20*/  IMAD R22, R10, R9.reuse, RZ ;  /* 0x000000090a167224 */ /* 0x080fe400078e02ff */
        /* <DEDUP_REMOVED lines=11> */
.L_x_30:
[----:B------:R-:W-:-:S13]  /*1ce0*/  ISETP.LT.AND P0, PT, R29, RZ, PT ;  /* 0x000000ff1d00720c */ /* 0x000fda0003f01270 */
.L_x_26:
[----:B------:R-:W-:Y:S05]  /*1cf0*/  BSYNC.RECONVERGENT B2 ;  /* 0x0000000000027941 */ /* 0x000fea0003800200 */
.L_x_25:
[C---:B------:R-:W-:Y:S02]  /*1d00*/  IADD3 R10, P2, PT, R7.reuse, 0x1, RZ ;  /* 0x00000001070a7810 */ /* 0x040fe40007f5e0ff */
[----:B------:R-:W-:Y:S02]  /*1d10*/  IADD3 R7, P1, PT, R7, -0x1, RZ ;  /* 0xffffffff07077810 */ /* 0x000fe40007f3e0ff */
[----:B------:R-:W-:Y:S01]  /*1d20*/  SEL R17, R10, R41, P0 ;  /* 0x000000290a117207 */ /* 0x000fe20000000000 */
[----:B------:R-:W-:Y:S01]  /*1d30*/  IMAD.X R9, RZ, RZ, R8, P2 ;  /* 0x000000ffff097224 */ /* 0x000fe200010e0608 */
[----:B------:R-:W-:Y:S02]  /*1d40*/  IADD3.X R8, PT, PT, R8, -0x1, RZ, P1, !PT ;  /* 0xffffffff08087810 */ /* 0x000fe40000ffe4ff */
[----:B------:R-:W-:Y:S02]  /*1d50*/  SEL R12, R12, R7, P0 ;  /* 0x000000070c0c7207 */ /* 0x000fe40000000000 */
[----:B------:R-:W-:-:S02]  /*1d60*/  SEL R16, R9, R42, P0 ;  /* 0x0000002a09107207 */ /* 0x000fc40000000000 */
[----:B------:R-:W-:-:S07]  /*1d70*/  SEL R13, R13, R8, P0 ;  /* 0x000000080d0d7207 */ /* 0x000fce0000000000 */
.L_x_5:
[----:B------:R-:W-:Y:S05]  /*1d80*/  BSYNC.RELIABLE B0 ;  /* 0x0000000000007941 */ /* 0x000fea0003800100 */
.L_x_4:
[----:B------:R-:W-:-:S04]  /*1d90*/  ISETP.GE.U32.AND P0, PT, R17, R12, PT ;  /* 0x0000000c1100720c */ /* 0x000fc80003f06070 */
[----:B------:R-:W-:-:S13]  /*1da0*/  ISETP.GE.AND.EX P0, PT, R16, R13, PT, P0 ;  /* 0x0000000d1000720c */ /* 0x000fda0003f06300 */
[----:B------:R-:W-:Y:S05]  /*1db0*/  @!P0 BRA `(.L_x_31) ;  /* 0xffffffe400948947 */ /* 0x000fea000383ffff */
.L_x_3:
[----:B------:R-:W-:Y:S01]  /*1dc0*/  IADD3 R9, P0, P1, -R17, R4, R0 ;  /* 0x0000000411097210 */ /* 0x000fe2000791e100 */
[----:B------:R-:W-:Y:S02]  /*1dd0*/  IMAD.MOV.U32 R7, RZ, RZ, R17 ;  /* 0x000000ffff077224 */ /* 0x000fe400078e0011 */
[----:B------:R-:W-:Y:S01]  /*1de0*/  IMAD.MOV.U32 R8, RZ, RZ, R16 ;  /* 0x000000ffff087224 */ /* 0x000fe200078e0010 */
[----:B------:R-:W-:-:S09]  /*1df0*/  IADD3.X R10, PT, PT, ~R16, R6, R2, P0, P1 ;  /* 0x00000006100a7210 */ /* 0x000fd200007e2502 */
.L_x_18:
[----:B------:R-:W-:Y:S05]  /*1e00*/  BSYNC.RECONVERGENT B1 ;  /* 0x0000000000017941 */ /* 0x000fea0003800200 */
.L_x_2:
[----:B------:R-:W-:Y:S05]  /*1e10*/  WARPSYNC.ALL ;  /* 0x0000000000007948 */ /* 0x000fea0003800000 */
[----:B------:R-:W-:Y:S01]  /*1e20*/  IADD3 R13, P1, PT, R0, 0x1, RZ ;  /* 0x00000001000d7810 */ /* 0x000fe20007f3e0ff */
[----:B------:R-:W1:Y:S01]  /*1e30*/  LDCU.64 UR8, c[0x0][0x398] ;  /* 0x00007300ff0877ac */ /* 0x000e620008000a00 */
[----:B------:R-:W-:Y:S01]  /*1e40*/  BSSY.RECONVERGENT B1, `(.L_x_32) ;  /* 0x00001b7000017945 */ /* 0x000fe20003800200 */
[----:B------:R-:W-:Y:S01]  /*1e50*/  IMAD.MOV.U32 R21, RZ, RZ, R3 ;  /* 0x000000ffff157224 */ /* 0x000fe200078e0003 */
[----:B------:R-:W-:Y:S01]  /*1e60*/  ISETP.LT.U32.AND P0, PT, R4, R13, PT ;  /* 0x0000000d0400720c */ /* 0x000fe20003f01070 */
[----:B------:R-:W-:Y:S01]  /*1e70*/  IMAD.X R11, RZ, RZ, R2, P1 ;  /* 0x000000ffff0b7224 */ /* 0x000fe200008e0602 */
[----:B------:R-:W2:Y:S01]  /*1e80*/  LDCU.64 UR6, c[0x0][0x380] ;  /* 0x00007000ff0677ac */ /* 0x000ea20008000a00 */
[----:B------:R-:W-:-:S03]  /*1e90*/  IMAD.MOV.U32 R20, RZ, RZ, R5 ;  /* 0x000000ffff147224 */ /* 0x000fc600078e0005 */
[----:B------:R-:W-:-:S04]  /*1ea0*/  ISETP.LT.AND.EX P0, PT, R6, R11, PT, P0 ;  /* 0x0000000b0600720c */ /* 0x000fc80003f01300 */
[----:B------:R-:W-:Y:S02]  /*1eb0*/  SEL R13, R4, R13, P0 ;  /* 0x0000000d040d7207 */ /* 0x000fe40000000000 */
[----:B------:R-:W-:Y:S02]  /*1ec0*/  SEL R16, R6, R11, P0 ;  /* 0x0000000b06107207 */ /* 0x000fe40000000000 */
[----:B------:R-:W-:-:S04]  /*1ed0*/  ISETP.GE.U32.AND P0, PT, R3, R13, PT ;  /* 0x0000000d0300720c */ /* 0x000fc80003f06070 */
[----:B------:R-:W-:-:S13]  /*1ee0*/  ISETP.GE.AND.EX P0, PT, R5, R16, PT, P0 ;  /* 0x000000100500720c */ /* 0x000fda0003f06300 */
[----:B-12---:R-:W-:Y:S05]  /*1ef0*/  @P0 BRA `(.L_x_33) ;  /* 0x0000001800940947 */ /* 0x006fea0003800000 */
[----:B------:R-:W-:Y:S01]  /*1f00*/  IADD3 R11, P0, P1, R14, 0x1, R4 ;  /* 0x000000010e0b7810 */ /* 0x000fe2000791e004 */
[----:B------:R-:W-:Y:S01]  /*1f10*/  IMAD.MOV.U32 R21, RZ, RZ, R3 ;  /* 0x000000ffff157224 */ /* 0x000fe200078e0003 */
[----:B------:R-:W-:Y:S01]  /*1f20*/  IADD3 R12, P2, PT, R4, UR4, RZ ;  /* 0x00000004040c7c10 */ /* 0x000fe2000ff5e0ff */
[----:B------:R-:W-:Y:S01]  /*1f30*/  IMAD.MOV.U32 R20, RZ, RZ, R5 ;  /* 0x000000ffff147224 */ /* 0x000fe200078e0005 */
[----:B------:R-:W-:Y:S01]  /*1f40*/  IADD3.X R14, PT, PT, R15, RZ, R6, P0, P1 ;  /* 0x000000ff0f0e7210 */ /* 0x000fe200007e2406 */
[----:B------:R-:W-:Y:S01]  /*1f50*/  IMAD.MOV.U32 R15, RZ, RZ, R16 ;  /* 0x000000ffff0f7224 */ /* 0x000fe200078e0010 */
[----:B------:R-:W-:-:S09]  /*1f60*/  IADD3.X R16, PT, PT, R6, UR5, RZ, P2, !PT ;  /* 0x0000000506107c10 */ /* 0x000fd200097fe4ff */
.L_x_61:
[----:B------:R-:W-:Y:S01]  /*1f70*/  IADD3 R17, P0, PT, R21, R13, RZ ;  /* 0x0000000d15117210 */ /* 0x000fe20007f1e0ff */
[----:B------:R-:W-:Y:S01]  /*1f80*/  IMAD.MOV.U32 R39, RZ, RZ, R21 ;  /* 0x000000ffff277224 */ /* 0x000fe200078e0015 */
[----:B------:R-:W-:Y:S01]  /*1f90*/  BSSY.RELIABLE B0, `(.L_x_34) ;  /* 0x0000198000007945 */ /* 0x000fe20003800100 */
[----:B------:R-:W-:Y:S02]  /*1fa0*/  IMAD.MOV.U32 R40, RZ, RZ, R20 ;  /* 0x000000ffff287224 */ /* 0x000fe400078e0014 */
[----:B------:R-:W-:-:S05]  /*1fb0*/  IMAD.X R38, R20, 0x1, R15, P0 ;  /* 0x0000000114267824 */ /* 0x000fca00000e060f */
[----:B------:R-:W-:-:S05]  /*1fc0*/  LEA.HI R17, P0, R38, R17, RZ, 0x1 ;  /* 0x0000001126117211 */ /* 0x000fca00078108ff */
[----:B------:R-:W-:-:S05]  /*1fd0*/  IMAD.X R38, RZ, RZ, R38, P0 ;  /* 0x000000ffff267224 */ /* 0x000fca00000e0626 */
[--C-:B------:R-:W-:Y:S02]  /*1fe0*/  SHF.R.S64 R17, R17, 0x1, R38.reuse ;  /* 0x0000000111117819 */ /* 0x100fe40000001026 */
[----:B------:R-:W-:Y:S02]  /*1ff0*/  SHF.R.S32.HI R38, RZ, 0x1, R38 ;  /* 0x00000001ff267819 */ /* 0x000fe40000011426 */
[----:B------:R-:W-:-:S04]  /*2000*/  IADD3 R41, P1, P2, R11, R3, -R17 ;  /* 0x000000030b297210 */ /* 0x000fc80007a3e811 */
[----:B------:R-:W-:Y:S02]  /*2010*/  ISETP.GT.U32.AND P0, PT, R41, R12, PT ;  /* 0x0000000c2900720c */ /* 0x000fe40003f04070 */
[----:B------:R-:W-:-:S04]  /*2020*/  IADD3.X R42, PT, PT, R14, R5, ~R38, P1, P2 ;  /* 0x000000050e2a7210 */ /* 0x000fc80000fe4c26 */
[----:B------:R-:W-:-:S13]  /*2030*/  ISETP.GT.AND.EX P0, PT, R42, R16, PT, P0 ;  /* 0x000000102a00720c */ /* 0x000fda0003f04300 */
[----:B------:R-:W-:-:S05]  /*2040*/  @P0 IADD3 R21, P1, PT, R17, 0x1, RZ ;  /* 0x0000000111150810 */ /* 0x000fca0007f3e0ff */
[----:B------:R-:W-:Y:S01]  /*2050*/  @P0 IMAD.X R20, RZ, RZ, R38, P1 ;  /* 0x000000ffff140224 */ /* 0x000fe200008e0626 */
[----:B------:R-:W-:Y:S07]  /*2060*/  @P0 BRA `(.L_x_35) ;  /* 0x0000001800280947 */ /* 0x000fee0003800000 */
        /* <DEDUP_REMOVED lines=8> */
[----:B0-----:R-:W-:Y:S02]  /*20f0*/  LEA R28, P3, R41, UR6, 0x3 ;  /* 0x00000006291c7c11 */ /* 0x001fe4000f8618ff */
[----:B------:R-:W-:-:S02]  /*2100*/  LEA R30, P2, R17, UR6, 0x3 ;  /* 0x00000006111e7c11 */ /* 0x000fc4000f8418ff */
[----:B------:R-:W-:Y:S02]  /*2110*/  LEA.HI.X R29, R41, UR7, R42, 0x3, P3 ;  /* 0x00000007291d7c11 */ /* 0x000fe400098f1c2a */
[----:B------:R-:W-:-:S03]  /*2120*/  LEA.HI.X R31, R17, UR7, R38, 0x3, P2 ;  /* 0x00000007111f7c11 */ /* 0x000fc600090f1c26 */
[----:B------:R-:W2:Y:S04]  /*2130*/  @P1 LDG.E.64 R20, desc[UR10][R28.64] ;  /* 0x0000000a1c141981 */ /* 0x000ea8000c1e1b00 */
[----:B------:R-:W3:Y:S01]  /*2140*/  @P0 LDG.E.64 R22, desc[UR10][R30.64] ;  /* 0x0000000a1e160981 */ /* 0x000ee2000c1e1b00 */
[----:B------:R-:W-:Y:S01]  /*2150*/  ISETP.NE.U32.AND P1, PT, R41, R4, PT ;  /* 0x000000042900720c */ /* 0x000fe20003f25070 */
[----:B------:R-:W-:Y:S01]  /*2160*/  IMAD.MOV.U32 R26, RZ, RZ, -0x3b9aca00 ;  /* 0xc4653600ff1a7424 */ /* 0x000fe200078e00ff */
[----:B------:R-:W-:Y:S01]  /*2170*/  ISETP.NE.U32.AND P0, PT, R3, R17, PT ;  /* 0x000000110300720c */ /* 0x000fe20003f05070 */
[----:B------:R-:W-:Y:S01]  /*2180*/  IMAD.MOV.U32 R27, RZ, RZ, -0x1 ;  /* 0xffffffffff1b7424 */ /* 0x000fe200078e00ff */
[----:B------:R-:W-:Y:S01]  /*2190*/  ISETP.NE.AND.EX P1, PT, R42, R6, PT, P1 ;  /* 0x000000062a00720c */ /* 0x000fe20003f25310 */
[----:B------:R-:W-:Y:S01]  /*21a0*/  IMAD.MOV.U32 R24, RZ, RZ, -0x3b9aca00 ;  /* 0xc4653600ff187424 */ /* 0x000fe200078e00ff */
[----:B------:R-:W-:Y:S01]  /*21b0*/  ISETP.NE.AND.EX P0, PT, R5, R38, PT, P0 ;  /* 0x000000260500720c */ /* 0x000fe20003f05300 */
[----:B------:R-:W-:-:S10]  /*21c0*/  IMAD.MOV.U32 R25, RZ, RZ, -0x1 ;  /* 0xffffffffff197424 */ /* 0x000fd400078e00ff */
[----:B------:R0:W5:Y:S04]  /*21d0*/  @P1 LDG.E.64 R26, desc[UR10][R28.64+-0x8] ;  /* 0xfffff80a1c1a1981 */ /* 0x000168000c1e1b00 */
[----:B------:R1:W5:Y:S01]  /*21e0*/  @P0 LDG.E.64 R24, desc[UR10][R30.64+-0x8] ;  /* 0xfffff80a1e180981 */ /* 0x000362000c1e1b00 */
[----:B0-----:R-:W0:Y:S01]  /*21f0*/  LDC.64 R28, c[0x0][0x398] ;  /* 0x0000e600ff1c7b82 */ /* 0x001e220000000a00 */
[----:B------:R-:W-:Y:S01]  /*2200*/  BSSY.RECONVERGENT B2, `(.L_x_36) ;  /* 0x0000058000027945 */ /* 0x000fe20003800200 */
[----:B--2---:R-:W-:Y:S02]  /*2210*/  ISETP.NE.U32.AND P4, PT, R20, 0x3b9aca00, PT ;  /* 0x3b9aca001400780c */ /* 0x004fe40003f85070 */
[C---:B---3--:R-:W-:Y:S02]  /*2220*/  ISETP.EQ.U32.AND P0, PT, R22.reuse, -0x3b9aca00, PT ;  /* 0xc46536001600780c */ /* 0x048fe40003f02070 */
[----:B------:R-:W-:-:S02]  /*2230*/  ISETP.NE.U32.AND P2, PT, R22, R20, PT ;  /* 0x000000141600720c */ /* 0x000fc40003f45070 */
[----:B------:R-:W-:Y:S02]  /*2240*/  ISETP.NE.AND.EX P4, PT, R21, RZ, PT, P4 ;  /* 0x000000ff1500720c */ /* 0x000fe40003f85340 */
[C---:B------:R-:W-:Y:S02]  /*2250*/  ISETP.NE.AND.EX P2, PT, R23.reuse, R21, PT, P2 ;  /* 0x000000151700720c */ /* 0x040fe40003f45320 */
[----:B------:R-:W-:-:S04]  /*2260*/  ISETP.EQ.OR.EX P4, PT, R23, -0x1, !P4, P0 ;  /* 0xffffffff1700780c */ /* 0x000fc80006782700 */
[----:B------:R-:W-:Y:S02]  /*2270*/  PLOP3.LUT P2, PT, P2, P4, PT, 0x8f, 0xf8 ;  /* 0x0000000000f8781c */ /* 0x000fe40001749177 */
[-C--:B0-----:R-:W-:Y:S02]  /*2280*/  LEA R46, P1, R22, R28.reuse, 0x4 ;  /* 0x0000001c162e7211 */ /* 0x081fe400078220ff */
[----:B------:R-:W-:Y:S02]  /*2290*/  LEA R44, P3, R20, R28, 0x4 ;  /* 0x0000001c142c7211 */ /* 0x000fe400078620ff */
[----:B------:R-:W-:Y:S02]  /*22a0*/  PLOP3.LUT P0, PT, PT, PT, PT, 0x80, 0x8 ;  /* 0x000000000008781c */ /* 0x000fe40003f0f070 */
[-C--:B------:R-:W-:Y:S02]  /*22b0*/  LEA.HI.X R47, R22, R29.reuse, R23, 0x4, P1 ;  /* 0x0000001d162f7211 */ /* 0x080fe400008f2417 */
[----:B------:R-:W-:-:S03]  /*22c0*/  LEA.HI.X R45, R20, R29, R21, 0x4, P3 ;  /* 0x0000001d142d7211 */ /* 0x000fc600018f2415 */
[----:B-1----:R-:W-:Y:S06]  /*22d0*/  @P2 BRA `(.L_x_37) ;  /* 0x0000000400282947 */ /* 0x002fec0003800000 */
        /* <DEDUP_REMOVED lines=15> */
.L_x_39:
[----:B------:R-:W2:Y:S04]  /*23d0*/  LDG.E.64 R46, desc[UR10][R46.64+0x8] ;  /* 0x0000080a2e2e7981 */ /* 0x000ea8000c1e1b00 */
[----:B------:R-:W2:Y:S01]  /*23e0*/  LDG.E.64 R44, desc[UR10][R44.64+0x8] ;  /* 0x0000080a2c2c7981 */ /* 0x000ea2000c1e1b00 */
[----:B------:R-:W-:Y:S02]  /*23f0*/  PLOP3.LUT P0, PT, PT, PT, PT, 0x80, 0x8 ;  /* 0x000000000008781c */ /* 0x000fe40003f0f070 */
[----:B--2---:R-:W-:-:S04]  /*2400*/  ISETP.NE.U32.AND P1, PT, R46, R44, PT ;  /* 0x0000002c2e00720c */ /* 0x004fc80003f25070 */
[----:B------:R-:W-:-:S13]  /*2410*/  ISETP.NE.AND.EX P1, PT, R47, R45, PT, P1 ;  /* 0x0000002d2f00720c */ /* 0x000fda0003f25310 */
[----:B------:R-:W-:Y:S05]  /*2420*/  @!P1 BREAK.RELIABLE B3 ;  /* 0x0000000000039942 */ /* 0x000fea0003800100 */
[----:B------:R-:W-:Y:S05]  /*2430*/  @!P1 BRA `(.L_x_37) ;  /* 0x0000000000d09947 */ /* 0x000fea0003800000 */
.L_x_40:
[----:B------:R-:W-:Y:S05]  /*2440*/  BSYNC.RELIABLE B3 ;  /* 0x0000000000037941 */ /* 0x000fea0003800100 */
.L_x_38:
[----:B------:R-:W2:Y:S04]  /*2450*/  LDG.E.64 R34, desc[UR10][R18.64+0x8] ;  /* 0x0000080a12227981 */ /* 0x000ea8000c1e1b00 */
[----:B------:R-:W3:Y:S01]  /*2460*/  LDG.E.64 R36, desc[UR10][R18.64] ;  /* 0x0000000a12247981 */ /* 0x000ee2000c1e1b00 */
[----:B-----5:R-:W-:-:S05]  /*2470*/  IADD3 R49, P0, PT, R46, -R44, RZ ;  /* 0x8000002c2e317210 */ /* 0x020fca0007f1e0ff */
[----:B------:R-:W-:Y:S01]  /*2480*/  IMAD.X R48, R47, 0x1, ~R45, P0 ;  /* 0x000000012f307824 */ /* 0x000fe200000e0e2d */
[----:B--2---:R-:W-:Y:S01]  /*2490*/  IADD3 R43, P1, PT, R34, -R46, RZ ;  /* 0x8000002e222b7210 */ /* 0x004fe20007f3e0ff */
[----:B------:R-:W-:Y:S02]  /*24a0*/  IMAD.IADD R50, R44, 0x1, -R34 ;  /* 0x000000012c327824 */ /* 0x000fe400078e0a22 */
[----:B---3--:R-:W-:Y:S02]  /*24b0*/  IMAD R48, R48, R36, RZ ;  /* 0x0000002430307224 */ /* 0x008fe400078e02ff */
[----:B------:R-:W-:Y:S01]  /*24c0*/  IMAD.X R46, R35, 0x1, ~R47, P1 ;  /* 0x00000001232e7824 */ /* 0x000fe200008e0e2f */
[CC--:B------:R-:W-:Y:S02]  /*24d0*/  IADD3 RZ, P1, PT, -R34.reuse, R44.reuse, RZ ;  /* 0x0000002c22ff7210 */ /* 0x0c0fe40007f3e1ff */
[----:B------:R-:W-:-:S03]  /*24e0*/  IADD3 R47, P0, PT, R34, -R44, RZ ;  /* 0x8000002c222f7210 */ /* 0x000fc60007f1e0ff */
[----:B------:R-:W-:Y:S02]  /*24f0*/  IMAD.X R44, R45, 0x1, ~R35, P1 ;  /* 0x000000012d2c7824 */ /* 0x000fe400008e0e23 */
[----:B------:R-:W-:Y:S02]  /*2500*/  IMAD.X R45, R35, 0x1, ~R45, P0 ;  /* 0x00000001232d7824 */ /* 0x000fe400000e0e2d */
[----:B------:R-:W-:-:S04]  /*2510*/  IMAD R35, R31, R43, RZ ;  /* 0x0000002b1f237224 */ /* 0x000fc800078e02ff */
[C---:B------:R-:W-:Y:S02]  /*2520*/  IMAD R51, R30.reuse, R46, R35 ;  /* 0x0000002e1e337224 */ /* 0x040fe400078e0223 */
[C---:B------:R-:W-:Y:S01]  /*2530*/  IMAD.WIDE.U32 R34, R30.reuse, R43, RZ ;  /* 0x0000002b1e227225 */ /* 0x040fe200078e00ff */
[----:B------:R-:W-:-:S03]  /*2540*/  IADD3 R30, P3, PT, -R30, R36, RZ ;  /* 0x000000241e1e7210 */ /* 0x000fc60007f7e1ff */
[----:B------:R-:W-:Y:S02]  /*2550*/  IMAD.IADD R35, R35, 0x1, R51 ;  /* 0x0000000123237824 */ /* 0x000fe400078e0233 */
[----:B------:R-:W-:Y:S02]  /*2560*/  IMAD R51, R44, R32, RZ ;  /* 0x000000202c337224 */ /* 0x000fe400078e02ff */
[----:B------:R-:W-:-:S04]  /*2570*/  IMAD.WIDE.U32 R34, R32, R50, R34 ;  /* 0x0000003220227225 */ /* 0x000fc800078e0022 */
[----:B------:R-:W-:-:S04]  /*2580*/  IMAD R51, R33, R50, R51 ;  /* 0x0000003221337224 */ /* 0x000fc800078e0233 */
[----:B------:R-:W-:Y:S02]  /*2590*/  IMAD.IADD R35, R35, 0x1, R51 ;  /* 0x0000000123237824 */ /* 0x000fe400078e0233 */
[-C--:B------:R-:W-:Y:S02]  /*25a0*/  IMAD R51, R37, R49.reuse, R48 ;  /* 0x0000003125337224 */ /* 0x080fe400078e0230 */
[----:B------:R-:W-:-:S04]  /*25b0*/  IMAD.WIDE.U32 R34, R36, R49, R34 ;  /* 0x0000003124227225 */ /* 0x000fc800078e0022 */
[----:B------:R-:W-:Y:S01]  /*25c0*/  IMAD.IADD R51, R35, 0x1, R51 ;  /* 0x0000000123337824 */ /* 0x000fe200078e0233 */
[----:B------:R-:W-:Y:S01]  /*25d0*/  ISETP.NE.U32.AND P0, PT, R34, RZ, PT ;  /* 0x000000ff2200720c */ /* 0x000fe20003f05070 */
[----:B------:R-:W-:Y:S01]  /*25e0*/  IMAD.X R49, R37, 0x1, ~R31, P3 ;  /* 0x0000000125317824 */ /* 0x000fe200018e0e1f */
        /* <DEDUP_REMOVED lines=10> */
[----:B------:R-:W-:Y:S02]  /*2690*/  IMAD R34, R46, R43, RZ ;  /* 0x0000002b2e227224 */ /* 0x000fe400078e02ff */
        /* <DEDUP_REMOVED lines=13> */
.L_x_41:
[----:B------:R-:W-:-:S13]  /*2770*/  ISETP.LT.AND P0, PT, R51, RZ, PT ;  /* 0x000000ff3300720c */ /* 0x000fda0003f01270 */
.L_x_37:
[----:B------:R-:W-:Y:S05]  /*2780*/  BSYNC.RECONVERGENT B2 ;  /* 0x0000000000027941 */ /* 0x000fea0003800200 */
.L_x_36:
        /* <DEDUP_REMOVED lines=31> */
.L_x_45:
[----:B------:R-:W2:Y:S04]  /*2980*/  LDG.E.64 R46, desc[UR10][R46.64+0x8] ;  /* 0x0000080a2e2e7981 */ /* 0x000ea8000c1e1b00 */
[----:B------:R-:W2:Y:S01]  /*2990*/  LDG.E.64 R52, desc[UR10][R52.64+0x8] ;  /* 0x0000080a34347981 */ /* 0x000ea2000c1e1b00 */
[----:B------:R-:W-:Y:S02]  /*29a0*/  PLOP3.LUT P1, PT, PT, PT, PT, 0x80, 0x8 ;  /* 0x000000000008781c */ /* 0x000fe40003f2f070 */
[----:B--2---:R-:W-:-:S04]  /*29b0*/  ISETP.NE.U32.AND P0, PT, R46, R52, PT ;  /* 0x000000342e00720c */ /* 0x004fc80003f05070 */
[----:B------:R-:W-:-:S13]  /*29c0*/  ISETP.NE.AND.EX P0, PT, R47, R53, PT, P0 ;  /* 0x000000352f00720c */ /* 0x000fda0003f05300 */
[----:B------:R-:W-:Y:S05]  /*29d0*/  @!P0 BREAK.RELIABLE B3 ;  /* 0x0000000000038942 */ /* 0x000fea0003800100 */
[----:B------:R-:W-:Y:S05]  /*29e0*/  @!P0 BRA `(.L_x_43) ;  /* 0x0000000000d08947 */ /* 0x000fea0003800000 */
.L_x_46:
[----:B------:R-:W-:Y:S05]  /*29f0*/  BSYNC.RELIABLE B3 ;  /* 0x0000000000037941 */ /* 0x000fea0003800100 */
.L_x_44:
        /* <DEDUP_REMOVED lines=50> */
.L_x_47:
[----:B------:R-:W-:-:S13]  /*2d20*/  ISETP.LT.AND P1, PT, R49, RZ, PT ;  /* 0x000000ff3100720c */ /* 0x000fda0003f21270 */
.L_x_43:
[----:B------:R-:W-:Y:S05]  /*2d30*/  BSYNC.RECONVERGENT B2 ;  /* 0x0000000000027941 */ /* 0x000fea0003800200 */
.L_x_42:
        /* <DEDUP_REMOVED lines=32> */
.L_x_52:
        /* <DEDUP_REMOVED lines=10> */
.L_x_53:
[----:B------:R-:W-:Y:S05]  /*2fe0*/  BSYNC.RELIABLE B3 ;  /* 0x0000000000037941 */ /* 0x000fea0003800100 */
.L_x_51:
[----:B0-----:R-:W2:Y:S04]  /*2ff0*/  LDG.E.64 R28, desc[UR10][R18.64+0x8] ;  /* 0x0000080a121c7981 */ /* 0x001ea8000c1e1b00 */
        /* <DEDUP_REMOVED lines=8> */
[----:B------:R-:W-:Y:S02]  /*3080*/  IMAD.X R49, R37, 0x1, ~R29, P0 ;  /* 0x0000000125317824 */ /* 0x000fe400000e0e1d */
[----:B------:R-:W-:Y:S01]  /*3090*/  IMAD.IADD R35, R35, 0x1, R45 ;  /* 0x0000000123237824 */ /* 0x000fe200078e022d */
[----:B------:R-:W-:Y:S01]  /*30a0*/  IADD3 R45, P0, PT, R24, -R36, RZ ;  /* 0x80000024182d7210 */ /* 0x000fe20007f1e0ff */
[----:B------:R-:W-:Y:S02]  /*30b0*/  IMAD R24, R49, R30, RZ ;  /* 0x0000001e31187224 */ /* 0x000fe400078e02ff */
[--C-:B------:R-:W-:Y:S02]  /*30c0*/  IMAD.X R29, R29, 0x1, ~R37.reuse, P1 ;  /* 0x000000011d1d7824 */ /* 0x100fe400008e0e25 */
[----:B------:R-:W-:-:S02]  /*30d0*/  IMAD.X R49, R25, 0x1, ~R37, P0 ;  /* 0x0000000119317824 */ /* 0x000fc400000e0e25 */
[-C--:B------:R-:W-:Y:S02]  /*30e0*/  IMAD R51, R31, R47.reuse, R24 ;  /* 0x0000002f1f337224 */ /* 0x080fe400078e0218 */
[----:B------:R-:W-:Y:S01]  /*30f0*/  IMAD.WIDE.U32 R24, R30, R47, R34 ;  /* 0x0000002f1e187225 */ /* 0x000fe200078e0022 */
[C---:B---3--:R-:W-:Y:S02]  /*3100*/  IADD3 R35, P3, PT, R32.reuse, -R30, RZ ;  /* 0x8000001e20237210 */ /* 0x048fe40007f7e0ff */
[----:B------:R-:W-:Y:S01]  /*3110*/  IADD3 R30, P4, PT, R32, -R26, RZ ;  /* 0x8000001a201e7210 */ /* 0x000fe20007f9e0ff */
[----:B------:R-:W-:Y:S02]  /*3120*/  IMAD R49, R49, R32, RZ ;  /* 0x0000002031317224 */ /* 0x000fe400078e02ff */
[----:B------:R-:W-:Y:S02]  /*3130*/  IMAD.IADD R25, R25, 0x1, R51 ;  /* 0x0000000119197824 */ /* 0x000fe400078e0233 */
[----:B------:R-:W-:-:S02]  /*3140*/  IMAD R49, R33, R45, R49 ;  /* 0x0000002d21317224 */ /* 0x000fc400078e0231 */
[----:B------:R-:W-:-:S04]  /*3150*/  IMAD.WIDE.U32 R24, R32, R45, R24 ;  /* 0x0000002d20187225 */ /* 0x000fc800078e0018 */
[----:B------:R-:W-:Y:S01]  /*3160*/  IMAD.IADD R49, R25, 0x1, R49 ;  /* 0x0000000119317824 */ /* 0x000fe200078e0231 */
[----:B------:R-:W-:Y:S01]  /*3170*/  ISETP.NE.U32.AND P0, PT, R24, RZ, PT ;  /* 0x000000ff1800720c */ /* 0x000fe20003f05070 */
[C---:B------:R-:W-:Y:S02]  /*3180*/  IMAD.X R32, R33.reuse, 0x1, ~R31, P3 ;  /* 0x0000000121207824 */ /* 0x040fe400018e0e1f */
[----:B------:R-:W-:Y:S01]  /*3190*/  IMAD.X R33, R33, 0x1, ~R27, P4 ;  /* 0x0000000121217824 */ /* 0x000fe200020e0e1b */
[----:B------:R-:W-:-:S13]  /*31a0*/  ISETP.NE.AND.EX P0, PT, R49, RZ, PT, P0 ;  /* 0x000000ff3100720c */ /* 0x000fda0003f05300 */
[----:B------:R-:W-:Y:S05]  /*31b0*/  @P0 BRA `(.L_x_54) ;  /* 0x0000000000580947 */ /* 0x000fea0003800000 */
[----:B------:R-:W-:Y:S02]  /*31c0*/  IMAD R24, R32, R35, RZ ;  /* 0x0000002320187224 */ /* 0x000fe400078e02ff */
[----:B------:R-:W-:Y:S02]  /*31d0*/  IMAD R25, R33, R30, RZ ;  /* 0x0000001e21197224 */ /* 0x000fe400078e02ff */
[C---:B------:R-:W-:Y:S02]  /*31e0*/  IMAD R31, R35.reuse, R32, R24 ;  /* 0x00000020231f7224 */ /* 0x040fe400078e0218 */
        /* <DEDUP_REMOVED lines=19> */
.L_x_54:
[----:B------:R-:W-:-:S04]  /*3320*/  ISETP.GT.U32.AND P0, PT, R24, -0x1, PT ;  /* 0xffffffff1800780c */ /* 0x000fc80003f04070 */
[----:B------:R-:W-:-:S13]  /*3330*/  ISETP.GT.AND.EX P0, PT, R49, -0x1, PT, P0 ;  /* 0xffffffff3100780c */ /* 0x000fda0003f04300 */
[----:B------:R-:W-:Y:S05]  /*3340*/  @P0 BREAK.RELIABLE B2 ;  /* 0x0000000000020942 */ /* 0x000fea0003800100 */
[----:B------:R-:W-:Y:S05]  /*3350*/  @P0 BREAK.RELIABLE B0 ;  /* 0x0000000000000942 */ /* 0x000fea0003800100 */
[----:B------:R-:W-:Y:S05]  /*3360*/  @P0 BRA `(.L_x_48) ;  /* 0x0000000400900947 */ /* 0x000fea0003800000 */
.L_x_50:
[----:B------:R-:W-:Y:S05]  /*3370*/  BSYNC.RELIABLE B2 ;  /* 0x0000000000027941 */ /* 0x000fea0003800100 */
.L_x_49:
        /* <DEDUP_REMOVED lines=9> */
[----:B------:R-:W-:Y:S02]  /*3410*/  LEA R32, P0, R22, UR8, 0x4 ;  /* 0x0000000816207c11 */ /* 0x000fe4000f8020ff */
[----:B------:R-:W-:Y:S02]  /*3420*/  LEA R30, P1, R20, UR8, 0x4 ;  /* 0x00000008141e7c11 */ /* 0x000fe4000f8220ff */
[----:B------:R-:W-:Y:S02]  /*3430*/  LEA.HI.X R33, R22, UR9, R23, 0x4, P0 ;  /* 0x0000000916217c11 */ /* 0x000fe400080f2417 */
[----:B------:R-:W-:-:S03]  /*3440*/  LEA.HI.X R31, R20, UR9, R21, 0x4, P1 ;  /* 0x00000009141f7c11 */ /* 0x000fc600088f2415 */
        /* <DEDUP_REMOVED lines=9> */
.L_x_58:
[----:B------:R-:W2:Y:S04]  /*34e0*/  LDG.E.64 R32, desc[UR10][R32.64+0x8] ;  /* 0x0000080a20207981 */ /* 0x000ea8000c1e1b00 */
[----:B------:R-:W2:Y:S01]  /*34f0*/  LDG.E.64 R30, desc[UR10][R30.64+0x8] ;  /* 0x0000080a1e1e7981 */ /* 0x000ea2000c1e1b00 */
[----:B------:R-:W-:Y:S02]  /*3500*/  PLOP3.LUT P0, PT, PT, PT, PT, 0x80, 0x8 ;  /* 0x000000000008781c */ /* 0x000fe40003f0f070 */
[----:B--2---:R-:W-:-:S04]  /*3510*/  ISETP.NE.U32.AND P1, PT, R32, R30, PT ;  /* 0x0000001e2000720c */ /* 0x004fc80003f25070 */
[----:B------:R-:W-:-:S13]  /*3520*/  ISETP.NE.AND.EX P1, PT, R33, R31, PT, P1 ;  /* 0x0000001f2100720c */ /* 0x000fda0003f25310 */
[----:B------:R-:W-:Y:S05]  /*3530*/  @!P1 BREAK.RELIABLE B3 ;  /* 0x0000000000039942 */ /* 0x000fea0003800100 */
[----:B------:R-:W-:Y:S05]  /*3540*/  @!P1 BRA `(.L_x_56) ;  /* 0x0000000000cc9947 */ /* 0x000fea0003800000 */
.L_x_59:
[----:B------:R-:W-:Y:S05]  /*3550*/  BSYNC.RELIABLE B3 ;  /* 0x0000000000037941 */ /* 0x000fea0003800100 */
.L_x_57:
[----:B------:R-:W2:Y:S04]  /*3560*/  LDG.E.64 R24, desc[UR10][R18.64+0x8] ;  /* 0x0000080a12187981 */ /* 0x000ea8000c1e1b00 */
[----:B------:R-:W3:Y:S01]  /*3570*/  LDG.E.64 R26, desc[UR10][R18.64] ;  /* 0x0000000a121a7981 */ /* 0x000ee2000c1e1b00 */
[----:B--2--5:R-:W-:-:S05]  /*3580*/  IADD3 R34, P0, PT, R24, -R32, RZ ;  /* 0x8000002018227210 */ /* 0x024fca0007f1e0ff */
[----:B------:R-:W-:Y:S01]  /*3590*/  IMAD.X R35, R25, 0x1, ~R33, P0 ;  /* 0x0000000119237824 */ /* 0x000fe200000e0e21 */
[----:B------:R-:W-:Y:S01]  /*35a0*/  IADD3 R37, P0, PT, -R24, R30, RZ ;  /* 0x0000001e18257210 */ /* 0x000fe20007f1e1ff */
[-C--:B------:R-:W-:Y:S02]  /*35b0*/  IMAD R36, R21, R34.reuse, RZ ;  /* 0x0000002215247224 */ /* 0x080fe400078e02ff */
        /* <DEDUP_REMOVED lines=8> */
[----:B------:R-:W-:Y:S01]  /*3640*/  IMAD.WIDE.U32 R28, R22, R37, R28 ;  /* 0x00000025161c7225 */ /* 0x000fe200078e001c */
[----:B---3--:R-:W-:-:S03]  /*3650*/  IADD3 R37, P1, PT, R26, -R22, RZ ;  /* 0x800000161a257210 */ /* 0x008fc60007f3e0ff */
[----:B------:R-:W-:Y:S02]  /*3660*/  IMAD R33, R33, R26, RZ ;  /* 0x0000001a21217224 */ /* 0x000fe400078e02ff */
[----:B------:R-:W-:Y:S02]  /*3670*/  IMAD.IADD R29, R29, 0x1, R41 ;  /* 0x000000011d1d7824 */ /* 0x000fe400078e0229 */
[-C--:B------:R-:W-:Y:S02]  /*3680*/  IMAD R33, R27, R43.reuse, R33 ;  /* 0x0000002b1b217224 */ /* 0x080fe400078e0221 */
[----:B------:R-:W-:-:S04]  /*3690*/  IMAD.WIDE.U32 R28, R26, R43, R28 ;  /* 0x0000002b1a1c7225 */ /* 0x000fc800078e001c */
[----:B------:R-:W-:Y:S01]  /*36a0*/  IMAD.IADD R33, R29, 0x1, R33 ;  /* 0x000000011d217824 */ /* 0x000fe200078e0221 */
[----:B------:R-:W-:Y:S02]  /*36b0*/  ISETP.NE.U32.AND P0, PT, R28, RZ, PT ;  /* 0x000000ff1c00720c */ /* 0x000fe40003f05070 */
[----:B------:R-:W-:Y:S02]  /*36c0*/  IADD3 R29, P3, PT, R24, -R30, RZ ;  /* 0x8000001e181d7210 */ /* 0x000fe40007f7e0ff */
[----:B------:R-:W-:Y:S02]  /*36d0*/  ISETP.NE.AND.EX P0, PT, R33, RZ, PT, P0 ;  /* 0x000000ff2100720c */ /* 0x000fe40003f05300 */
[----:B------:R-:W-:Y:S01]  /*36e0*/  IADD3 R28, P2, PT, R26, -R20, RZ ;  /* 0x800000141a1c7210 */ /* 0x000fe20007f5e0ff */
[----:B------:R-:W-:Y:S02]  /*36f0*/  IMAD.X R26, R27, 0x1, ~R23, P1 ;  /* 0x000000011b1a7824 */ /* 0x000fe400008e0e17 */
[----:B------:R-:W-:-:S02]  /*3700*/  IMAD.X R24, R25, 0x1, ~R31, P3 ;  /* 0x0000000119187824 */ /* 0x000fc400018e0e1f */
        /* <DEDUP_REMOVED lines=22> */
.L_x_60:
[----:B------:R-:W-:-:S13]  /*3870*/  ISETP.LT.AND P0, PT, R33, RZ, PT ;  /* 0x000000ff2100720c */ /* 0x000fda0003f01270 */
.L_x_56:
[----:B------:R-:W-:Y:S05]  /*3880*/  BSYNC.RECONVERGENT B2 ;  /* 0x0000000000027941 */ /* 0x000fea0003800200 */
.L_x_55:
        /* <DEDUP_REMOVED lines=8> */
.L_x_35:
[----:B------:R-:W-:Y:S05]  /*3910*/  BSYNC.RELIABLE B0 ;  /* 0x0000000000007941 */ /* 0x000fea0003800100 */
.L_x_34:
[----:B------:R-:W-:-:S04]  /*3920*/  ISETP.GE.U32.AND P0, PT, R21, R13, PT ;  /* 0x0000000d1500720c */ /* 0x000fc80003f06070 */
[----:B------:R-:W-:-:S13]  /*3930*/  ISETP.GE.AND.EX P0, PT, R20, R15, PT, P0 ;  /* 0x0000000f1400720c */ /* 0x000fda0003f06300 */
[----:B------:R-:W-:Y:S05]  /*3940*/  @!P0 BRA `(.L_x_61) ;  /* 0xffffffe400888947 */ /* 0x000fea000383ffff */
.L_x_33:
[----:B------:R-:W-:Y:S01]  /*3950*/  IADD3 R4, P0, P1, -R21, R0, R4 ;  /* 0x0000000015047210 */ /* 0x000fe2000791e104 */
[----:B------:R-:W-:Y:S02]  /*3960*/  IMAD.MOV.U32 R17, RZ, RZ, R21 ;  /* 0x000000ffff117224 */ /* 0x000fe400078e0015 */
[----:B------:R-:W-:Y:S01]  /*3970*/  IMAD.MOV.U32 R38, RZ, RZ, R20 ;  /* 0x000000ffff267224 */ /* 0x000fe200078e0014 */
[----:B------:R-:W-:Y:S02]  /*3980*/  IADD3 R41, P2, PT, R4, 0x1, RZ ;  /* 0x0000000104297810 */ /* 0x000fe40007f5e0ff */
[----:B------:R-:W-:-:S05]  /*3990*/  IADD3.X R6, PT, PT, ~R20, R2, R6, P0, P1 ;  /* 0x0000000214067210 */ /* 0x000fca00007e2506 */
[----:B------:R-:W-:-:S07]  /*39a0*/  IMAD.X R42, RZ, RZ, R6, P2 ;  /* 0x000000ffff2a7224 */ /* 0x000fce00010e0606 */
.L_x_48:
[----:B------:R-:W-:Y:S05]  /*39b0*/  BSYNC.RECONVERGENT B1 ;  /* 0x0000000000017941 */ /* 0x000fea0003800200 */
.L_x_32:
[----:B------:R-:W-:Y:S05]  /*39c0*/  WARPSYNC.ALL ;  /* 0x0000000000007948 */ /* 0x000fea0003800000 */
[----:B------:R-:W-:Y:S01]  /*39d0*/  ISETP.NE.U32.AND P0, PT, R9, R41, PT ;  /* 0x000000290900720c */ /* 0x000fe20003f05070 */
[----:B------:R-:W1:Y:S01]  /*39e0*/  LDCU.64 UR8, c[0x0][0x398] ;  /* 0x00007300ff0877ac */ /* 0x000e620008000a00 */
[----:B------:R-:W-:Y:S01]  /*39f0*/  ISETP.EQ.U32.AND P1, PT, R7, R17, PT ;  /* 0x000000110700720c */ /* 0x000fe20003f22070 */
[----:B------:R-:W-:Y:S01]  /*3a00*/  BSSY.RECONVERGENT B0, `(.L_x_62) ;  /* 0x0000077000007945 */ /* 0x000fe20003800200 */
[----:B------:R-:W-:Y:S01]  /*3a10*/  ISETP.NE.AND.EX P0, PT, R10, R42, PT, P0 ;  /* 0x0000002a0a00720c */ /* 0x000fe20003f05300 */
[----:B------:R-:W2:Y:S03]  /*3a20*/  LDCU.64 UR6, c[0x0][0x380] ;  /* 0x00007000ff0677ac */ /* 0x000ea60008000a00 */
[----:B------:R-:W-:Y:S01]  /*3a30*/  ISETP.EQ.OR.EX P0, PT, R8, R38, !P0, P1 ;  /* 0x000000260800720c */ /* 0x000fe20004702710 */
[----:B------:R-:W3:-:S12]  /*3a40*/  LDCU.64 UR4, c[0x0][0x388] ;  /* 0x00007100ff0477ac */ /* 0x000ed80008000a00 */
[----:B-1----:R-:W-:Y:S05]  /*3a50*/  @P0 BRA `(.L_x_63) ;  /* 0x0000000400c40947 */ /* 0x002fea0003800000 */
.L_x_72:
[----:B-12---:R-:W-:Y:S02]  /*3a60*/  LEA R4, P1, R9, UR6, 0x3 ;  /* 0x0000000609047c11 */ /* 0x006fe4000f8218ff */
[----:B------:R-:W-:Y:S02]  /*3a70*/  LEA R12, P0, R7, UR6, 0x3 ;  /* 0x00000006070c7c11 */ /* 0x000fe4000f8018ff */
[----:B------:R-:W-:Y:S02]  /*3a80*/  LEA.HI.X R5, R9, UR7, R10, 0x3, P1 ;  /* 0x0000000709057c11 */ /* 0x000fe400088f1c0a */
[----:B------:R-:W-:-:S04]  /*3a90*/  LEA.HI.X R13, R7, UR7, R8, 0x3, P0 ;  /* 0x00000007070d7c11 */ /* 0x000fc800080f1c08 */
[----:B------:R-:W2:Y:S04]  /*3aa0*/  LDG.E.64 R4, desc[UR10][R4.64] ;  /* 0x0000000a04047981 */ /* 0x000ea8000c1e1b00 */
[----:B------:R-:W4:Y:S01]  /*3ab0*/  LDG.E.64 R12, desc[UR10][R12.64] ;  /* 0x0000000a0c0c7981 */ /* 0x000f22000c1e1b00 */
[----:B------:R-:W-:Y:S04]  /*3ac0*/  BSSY.RECONVERGENT B1, `(.L_x_64) ;  /* 0x0000063000017945 */ /* 0x000fe80003800200 */
[----:B------:R-:W-:Y:S01]  /*3ad0*/  BSSY.RELIABLE B2, `(.L_x_65) ;  /* 0x0000056000027945 */ /* 0x000fe20003800100 */
[----:B--2---:R-:W-:-:S02]  /*3ae0*/  ISETP.NE.U32.AND P0, PT, R4, 0x3b9aca00, PT ;  /* 0x3b9aca000400780c */ /* 0x004fc40003f05070 */
[C---:B----4-:R-:W-:Y:S02]  /*3af0*/  ISETP.EQ.U32.AND P2, PT, R12.reuse, -0x3b9aca00, PT ;  /* 0xc46536000c00780c */ /* 0x050fe40003f42070 */
[----:B------:R-:W-:Y:S02]  /*3b00*/  ISETP.NE.U32.AND P1, PT, R12, R4, PT ;  /* 0x000000040c00720c */ /* 0x000fe40003f25070 */
[----:B------:R-:W-:Y:S02]  /*3b10*/  ISETP.NE.AND.EX P0, PT, R5, RZ, PT, P0 ;  /* 0x000000ff0500720c */ /* 0x000fe40003f05300 */
[C---:B------:R-:W-:Y:S02]  /*3b20*/  ISETP.NE.AND.EX P1, PT, R13.reuse, R5, PT, P1 ;  /* 0x000000050d00720c */ /* 0x040fe40003f25310 */
[----:B------:R-:W-:-:S04]  /*3b30*/  ISETP.EQ.OR.EX P0, PT, R13, -0x1, !P0, P2 ;  /* 0xffffffff0d00780c */ /* 0x000fc80004702720 */
[----:B------:R-:W-:-:S13]  /*3b40*/  PLOP3.LUT P0, PT, P1, P0, PT, 0x8f, 0xf8 ;  /* 0x0000000000f8781c */ /* 0x000fda0000f01177 */
[----:B------:R-:W-:Y:S05]  /*3b50*/  @P0 BRA `(.L_x_66) ;  /* 0x0000000400340947 */ /* 0x000fea0003800000 */
[----:B------:R-:W-:Y:S02]  /*3b60*/  ISETP.NE.U32.AND P0, PT, R4, -0x3b9aca00, PT ;  /* 0xc46536000400780c */ /* 0x000fe40003f05070 */
[----:B------:R-:W-:Y:S02]  /*3b70*/  ISETP.EQ.U32.AND P1, PT, R12, 0x3b9aca00, PT ;  /* 0x3b9aca000c00780c */ /* 0x000fe40003f22070 */
[----:B------:R-:W-:-:S04]  /*3b80*/  ISETP.NE.AND.EX P0, PT, R5, -0x1, PT, P0 ;  /* 0xffffffff0500780c */ /* 0x000fc80003f05300 */
[----:B------:R-:W-:-:S13]  /*3b90*/  ISETP.EQ.OR.EX P0, PT, R13, RZ, !P0, P1 ;  /* 0x000000ff0d00720c */ /* 0x000fda0004702710 */
[----:B------:R-:W-:Y:S05]  /*3ba0*/  @P0 BREAK.RELIABLE B2 ;  /* 0x0000000000020942 */ /* 0x000fea0003800100 */
[----:B------:R-:W-:Y:S05]  /*3bb0*/  @P0 BRA `(.L_x_67) ;  /* 0x0000000400380947 */ /* 0x000fea0003800000 */
[----:B0-----:R-:W-:Y:S02]  /*3bc0*/  LEA R28, P0, R12, UR8, 0x4 ;  /* 0x000000080c1c7c11 */ /* 0x001fe4000f8020ff */
[----:B------:R-:W-:Y:S02]  /*3bd0*/  LEA R24, P1, R4, UR8, 0x4 ;  /* 0x0000000804187c11 */ /* 0x000fe4000f8220ff */
[----:B------:R-:W-:Y:S02]  /*3be0*/  LEA.HI.X R29, R12, UR9, R13, 0x4, P0 ;  /* 0x000000090c1d7c11 */ /* 0x000fe400080f240d */
[----:B------:R-:W-:-:S03]  /*3bf0*/  LEA.HI.X R25, R4, UR9, R5, 0x4, P1 ;  /* 0x0000000904197c11 */ /* 0x000fc600088f2405 */
[----:B------:R-:W2:Y:S04]  /*3c00*/  LDG.E.64 R26, desc[UR10][R28.64] ;  /* 0x0000000a1c1a7981 */ /* 0x000ea8000c1e1b00 */
[----:B------:R-:W2:Y:S02]  /*3c10*/  LDG.E.64 R20, desc[UR10][R24.64] ;  /* 0x0000000a18147981 */ /* 0x000ea4000c1e1b00 */
[----:B--2---:R-:W-:-:S04]  /*3c20*/  ISETP.NE.U32.AND P0, PT, R26, R20, PT ;  /* 0x000000141a00720c */ /* 0x004fc80003f05070 */
[----:B------:R-:W-:-:S13]  /*3c30*/  ISETP.NE.AND.EX P0, PT, R27, R21, PT, P0 ;  /* 0x000000151b00720c */ /* 0x000fda0003f05300 */
[----:B------:R-:W-:Y:S05]  /*3c40*/  @!P0 BRA `(.L_x_68) ;  /* 0x00000000000c8947 */ /* 0x000fea0003800000 */
[----:B------:R-:W5:Y:S04]  /*3c50*/  LDG.E.64 R28, desc[UR10][R28.64+0x8] ;  /* 0x0000080a1c1c7981 */ /* 0x000f68000c1e1b00 */
[----:B------:R-:W5:Y:S01]  /*3c60*/  LDG.E.64 R24, desc[UR10][R24.64+0x8] ;  /* 0x0000080a18187981 */ /* 0x000f62000c1e1b00 */
[----:B------:R-:W-:Y:S05]  /*3c70*/  BRA `(.L_x_69) ;  /* 0x0000000000147947 */ /* 0x000fea0003800000 */
.L_x_68:
[----:B------:R-:W2:Y:S04]  /*3c80*/  LDG.E.64 R28, desc[UR10][R28.64+0x8] ;  /* 0x0000080a1c1c7981 */ /* 0x000ea8000c1e1b00 */
[----:B------:R-:W2:Y:S02]  /*3c90*/  LDG.E.64 R24, desc[UR10][R24.64+0x8] ;  /* 0x0000080a18187981 */ /* 0x000ea4000c1e1b00 */
[----:B--2---:R-:W-:-:S04]  /*3ca0*/  ISETP.NE.U32.AND P0, PT, R28, R24, PT ;  /* 0x000000181c00720c */ /* 0x004fc80003f05070 */
[----:B------:R-:W-:-:S13]  /*3cb0*/  ISETP.NE.AND.EX P0, PT, R29, R25, PT, P0 ;  /* 0x000000191d00720c */ /* 0x000fda0003f05300 */
[----:B------:R-:W-:Y:S05]  /*3cc0*/  @!P0 BRA `(.L_x_66) ;  /* 0x0000000000d88947 */ /* 0x000fea0003800000 */
.L_x_69:
[----:B------:R-:W2:Y:S04]  /*3cd0*/  LDG.E.64 R22, desc[UR10][R18.64+0x8] ;  /* 0x0000080a12167981 */ /* 0x000ea8000c1e1b00 */
[----:B------:R-:W4:Y:S01]  /*3ce0*/  LDG.E.64 R14, desc[UR10][R18.64] ;  /* 0x0000000a120e7981 */ /* 0x000f22000c1e1b00 */
        /* <DEDUP_REMOVED lines=13> */
[-C--:B----4-:R-:W-:Y:S02]  /*3dc0*/  IMAD R29, R29, R14.reuse, RZ ;  /* 0x0000000e1d1d7224 */ /* 0x090fe400078e02ff */
[----:B------:R-:W-:Y:S01]  /*3dd0*/  IMAD.IADD R31, R31, 0x1, R33 ;  /* 0x000000011f1f7824 */ /* 0x000fe200078e0221 */
[-C--:B------:R-:W-:Y:S01]  /*3de0*/  IADD3 R33, P2, PT, -R20, R14.reuse, RZ ;  /* 0x0000000e14217210 */ /* 0x080fe20007f5e1ff */
[-C--:B------:R-:W-:Y:S02]  /*3df0*/  IMAD R11, R15, R35.reuse, R29 ;  /* 0x000000230f0b7224 */ /* 0x080fe400078e021d */
[----:B------:R-:W-:Y:S01]  /*3e00*/  IMAD.WIDE.U32 R28, R14, R35, R30 ;  /* 0x000000230e1c7225 */ /* 0x000fe200078e001e */
[----:B------:R-:W-:-:S03]  /*3e10*/  IADD3 R31, P1, PT, -R26, R14, RZ ;  /* 0x0000000e1a1f7210 */ /* 0x000fc60007f3e1ff */
[----:B------:R-:W-:Y:S01]  /*3e20*/  IMAD.IADD R16, R29, 0x1, R11 ;  /* 0x000000011d107824 */ /* 0x000fe200078e020b */
[----:B------:R-:W-:Y:S01]  /*3e30*/  ISETP.NE.U32.AND P0, PT, R28, RZ, PT ;  /* 0x000000ff1c00720c */ /* 0x000fe20003f05070 */
[C---:B------:R-:W-:Y:S01]  /*3e40*/  IMAD.X R26, R15.reuse, 0x1, ~R27, P1 ;  /* 0x000000010f1a7824 */ /* 0x040fe200008e0e1b */
[----:B------:R-:W-:Y:S01]  /*3e50*/  IADD3 R11, P3, PT, R22, -R24, RZ ;  /* 0x80000018160b7210 */ /* 0x000fe20007f7e0ff */
[----:B------:R-:W-:Y:S01]  /*3e60*/  IMAD.X R22, R15, 0x1, ~R21, P2 ;  /* 0x000000010f167824 */ /* 0x000fe200010e0e15 */
[----:B------:R-:W-:-:S03]  /*3e70*/  ISETP.NE.AND.EX P0, PT, R16, RZ, PT, P0 ;  /* 0x000000ff1000720c */ /* 0x000fc60003f05300 */
[----:B------:R-:W-:-:S10]  /*3e80*/  IMAD.X R24, R23, 0x1, ~R25, P3 ;  /* 0x0000000117187824 */ /* 0x000fd400018e0e19 */
[----:B------:R-:W-:Y:S05]  /*3e90*/  @P0 BRA `(.L_x_70) ;  /* 0x0000000000540947 */ /* 0x000fea0003800000 */
[----:B------:R-:W-:Y:S02]  /*3ea0*/  IMAD R20, R22, R33, RZ ;  /* 0x0000002116147224 */ /* 0x000fe400078e02ff */
[-C--:B------:R-:W-:Y:S02]  /*3eb0*/  IMAD R16, R26, R31.reuse, RZ ;  /* 0x0000001f1a107224 */ /* 0x080fe400078e02ff */
[----:B------:R-:W-:Y:S02]  /*3ec0*/  IMAD R25, R33, R22, R20 ;  /* 0x0000001621197224 */ /* 0x000fe400078e0214 */
[----:B------:R-:W-:-:S04]  /*3ed0*/  IMAD.WIDE.U32 R14, R31, R31, RZ ;  /* 0x0000001f1f0e7225 */ /* 0x000fc800078e00ff */
[----:B------:R-:W-:Y:S02]  /*3ee0*/  IMAD R23, R31, R26, R16 ;  /* 0x0000001a1f177224 */ /* 0x000fe400078e0210 */
        /* <DEDUP_REMOVED lines=14> */
[----:B------:R-:W-:Y:S05]  /*3fd0*/  @!P0 BRA `(.L_x_66) ;  /* 0x0000000000148947 */ /* 0x000fea0003800000 */
[----:B------:R-:W-:Y:S05]  /*3fe0*/  BRA `(.L_x_67) ;  /* 0x00000000002c7947 */ /* 0x000fea0003800000 */
.L_x_70:
[----:B------:R-:W-:-:S04]  /*3ff0*/  ISETP.GT.U32.AND P0, PT, R28, -0x1, PT ;  /* 0xffffffff1c00780c */ /* 0x000fc80003f04070 */
[----:B------:R-:W-:-:S13]  /*4000*/  ISETP.GT.AND.EX P0, PT, R16, -0x1, PT, P0 ;  /* 0xffffffff1000780c */ /* 0x000fda0003f04300 */
[----:B------:R-:W-:Y:S05]  /*4010*/  @P0 BREAK.RELIABLE B2 ;  /* 0x0000000000020942 */ /* 0x000fea0003800100 */
[----:B------:R-:W-:Y:S05]  /*4020*/  @P0 BRA `(.L_x_67) ;  /* 0x00000000001c0947 */ /* 0x000fea0003800000 */
.L_x_66:
[----:B---3--:R-:W-:Y:S05]  /*4030*/  BSYNC.RELIABLE B2 ;  /* 0x0000000000027941 */ /* 0x008fea0003800100 */
.L_x_65:
[----:B------:R-:W-:-:S04]  /*4040*/  LEA R4, P0, R0, UR4, 0x3 ;  /* 0x0000000400047c11 */ /* 0x000fc8000f8018ff */
[----:B------:R-:W-:Y:S02]  /*4050*/  LEA.HI.X R5, R0, UR5, R2, 0x3, P0 ;  /* 0x0000000500057c11 */ /* 0x000fe400080f1c02 */
[----:B------:R-:W-:-:S03]  /*4060*/  IADD3 R7, P0, PT, R7, 0x1, RZ ;  /* 0x0000000107077810 */ /* 0x000fc60007f1e0ff */
[----:B------:R1:W-:Y:S02]  /*4070*/  STG.E.64 desc[UR10][R4.64], R12 ;  /* 0x0000000c04007986 */ /* 0x0003e4000c101b0a */
[----:B------:R-:W-:Y:S01]  /*4080*/  IMAD.X R8, RZ, RZ, R8, P0 ;  /* 0x000000ffff087224 */ /* 0x000fe200000e0608 */
[----:B------:R-:W-:Y:S07]  /*4090*/  BRA `(.L_x_71) ;  /* 0x0000000000147947 */ /* 0x000fee0003800000 */
.L_x_67:
[----:B---3--:R-:W-:-:S04]  /*40a0*/  LEA R12, P0, R0, UR4, 0x3 ;  /* 0x00000004000c7c11 */ /* 0x008fc8000f8018ff */
[----:B------:R-:W-:Y:S02]  /*40b0*/  LEA.HI.X R13, R0, UR5, R2, 0x3, P0 ;  /* 0x00000005000d7c11 */ /* 0x000fe400080f1c02 */
[----:B------:R-:W-:-:S03]  /*40c0*/  IADD3 R9, P0, PT, R9, 0x1, RZ ;  /* 0x0000000109097810 */ /* 0x000fc60007f1e0ff */
[----:B------:R2:W-:Y:S02]  /*40d0*/  STG.E.64 desc[UR10][R12.64], R4 ;  /* 0x000000040c007986 */ /* 0x0005e4000c101b0a */
[----:B------:R-:W-:-:S08]  /*40e0*/  IMAD.X R10, RZ, RZ, R10, P0 ;  /* 0x000000ffff0a7224 */ /* 0x000fd000000e060a */
.L_x_71:
[----:B------:R-:W-:Y:S05]  /*40f0*/  BSYNC.RECONVERGENT B1 ;  /* 0x0000000000017941 */ /* 0x000fea0003800200 */
.L_x_64:
[----:B------:R-:W-:Y:S02]  /*4100*/  ISETP.NE.U32.AND P0, PT, R9, R41, PT ;  /* 0x000000290900720c */ /* 0x000fe40003f05070 */
[----:B------:R-:W-:Y:S02]  /*4110*/  ISETP.NE.U32.AND P1, PT, R7, R17, PT ;  /* 0x000000110700720c */ /* 0x000fe40003f25070 */
[----:B------:R-:W-:Y:S02]  /*4120*/  ISETP.NE.AND.EX P0, PT, R10, R42, PT, P0 ;  /* 0x0000002a0a00720c */ /* 0x000fe40003f05300 */
[----:B------:R-:W-:Y:S02]  /*4130*/  ISETP.NE.AND.EX P1, PT, R8, R38, PT, P1 ;  /* 0x000000260800720c */ /* 0x000fe40003f25310 */
[----:B------:R-:W-:-:S05]  /*4140*/  IADD3 R0, P2, PT, R0, 0x1, RZ ;  /* 0x0000000100007810 */ /* 0x000fca0007f5e0ff */
[----:B------:R-:W-:-:S06]  /*4150*/  IMAD.X R2, RZ, RZ, R2, P2 ;  /* 0x000000ffff027224 */ /* 0x000fcc00010e0602 */
[----:B------:R-:W-:Y:S05]  /*4160*/  @P0 BRA P1, `(.L_x_72) ;  /* 0xfffffff8003c0947 */ /* 0x000fea000083ffff */
.L_x_63:
[----:B--23--:R-:W-:Y:S05]  /*4170*/  BSYNC.RECONVERGENT B0 ;  /* 0x0000000000007941 */ /* 0x00cfea0003800200 */
.L_x_62:
[----:B------:R-:W-:Y:S05]  /*4180*/  WARPSYNC.ALL ;  /* 0x0000000000007948 */ /* 0x000fea0003800000 */
[----:B------:R-:W-:Y:S01]  /*4190*/  ISETP.NE.U32.AND P0, PT, R7, R17, PT ;  /* 0x000000110700720c */ /* 0x000fe20003f05070 */
[----:B------:R-:W-:Y:S03]  /*41a0*/  BSSY.RECONVERGENT B0, `(.L_x_73) ;  /* 0x00000ac000007945 */ /* 0x000fe60003800200 */
[----:B------:R-:W-:-:S13]  /*41b0*/  ISETP.NE.AND.EX P0, PT, R8, R38, PT, P0 ;  /* 0x000000260800720c */ /* 0x000fda0003f05300 */
[----:B------:R-:W-:Y:S05]  /*41c0*/  @!P0 BRA `(.L_x_74) ;  /* 0x0000000800a48947 */ /* 0x000fea0003800000 */
[--C-:B-1----:R-:W-:Y:S01]  /*41d0*/  IMAD.IADD R13, R17, 0x1, -R7.reuse ;  /* 0x00000001110d7824 */ /* 0x102fe200078e0a07 */
[----:B------:R-:W-:Y:S01]  /*41e0*/  IADD3 R3, P2, PT, R7, -R17, RZ ;  /* 0x8000001107037210 */ /* 0x000fe20007f5e0ff */
[----:B------:R-:W-:Y:S01]  /*41f0*/  BSSY.RECONVERGENT B1, `(.L_x_75) ;  /* 0x0000022000017945 */ /* 0x000fe20003800200 */
[----:B------:R-:W-:Y:S02]  /*4200*/  IMAD.MOV.U32 R16, RZ, RZ, R7 ;  /* 0x000000ffff107224 */ /* 0x000fe400078e0007 */
[----:B------:R-:W-:Y:S02]  /*4210*/  LOP3.LUT R13, R13, 0x3, RZ, 0xc0, !PT ;  /* 0x000000030d0d7812 */ /* 0x000fe400078ec0ff */
[----:B------:R-:W-:Y:S01]  /*4220*/  ISETP.GT.U32.AND P0, PT, R3, -0x4, PT ;  /* 0xfffffffc0300780c */ /* 0x000fe20003f04070 */
[----:B------:R-:W-:Y:S01]  /*4230*/  IMAD.X R3, R8, 0x1, ~R38, P2 ;  /* 0x0000000108037824 */ /* 0x000fe200010e0e26 */
[----:B------:R-:W-:-:S04]  /*4240*/  ISETP.NE.U32.AND P1, PT, R13, RZ, PT ;  /* 0x000000ff0d00720c */ /* 0x000fc80003f25070 */
[----:B------:R-:W-:Y:S02]  /*4250*/  ISETP.NE.AND.EX P1, PT, RZ, RZ, PT, P1 ;  /* 0x000000ffff00720c */ /* 0x000fe40003f25310 */
[----:B------:R-:W-:-:S11]  /*4260*/  ISETP.GT.U32.AND.EX P0, PT, R3, -0x1, PT, P0 ;  /* 0xffffffff0300780c */ /* 0x000fd60003f04100 */
[----:B------:R-:W-:Y:S05]  /*4270*/  @!P1 BRA `(.L_x_76) ;  /* 0x0000000000649947 */ /* 0x000fea0003800000 */
[----:B------:R-:W1:Y:S01]  /*4280*/  LDCU.128 UR4, c[0x0][0x380] ;  /* 0x00007000ff0477ac */ /* 0x000e620008000c00 */
[C---:B------:R-:W-:Y:S01]  /*4290*/  IADD3 R16, P3, PT, R7.reuse, R13, RZ ;  /* 0x0000000d07107210 */ /* 0x040fe20007f7e0ff */
[----:B------:R-:W-:Y:S01]  /*42a0*/  IMAD.MOV.U32 R15, RZ, RZ, RZ ;  /* 0x000000ffff0f7224 */ /* 0x000fe200078e00ff */
[C---:B-1----:R-:W-:Y:S02]  /*42b0*/  LEA R11, P1, R0.reuse, UR6, 0x3 ;  /* 0x00000006000b7c11 */ /* 0x042fe4000f8218ff */
[----:B------:R-:W-:Y:S02]  /*42c0*/  LEA R3, P2, R7, UR4, 0x3 ;  /* 0x0000000407037c11 */ /* 0x000fe4000f8418ff */
[----:B------:R-:W-:Y:S02]  /*42d0*/  LEA.HI.X R14, R0, UR7, R2, 0x3, P1 ;  /* 0x00000007000e7c11 */ /* 0x000fe400088f1c02 */
[----:B------:R-:W-:Y:S02]  /*42e0*/  IADD3 R0, P1, PT, R13, R0, RZ ;  /* 0x000000000d007210 */ /* 0x000fe40007f3e0ff */
[----:B------:R-:W-:Y:S01]  /*42f0*/  LEA.HI.X R12, R7, UR5, R8, 0x3, P2 ;  /* 0x00000005070c7c11 */ /* 0x000fe200090f1c08 */
[----:B------:R-:W-:-:S02]  /*4300*/  IMAD.X R8, R8, 0x1, R15, P3 ;  /* 0x0000000108087824 */ /* 0x000fc400018e060f */
[----:B------:R-:W-:-:S08]  /*4310*/  IMAD.X R2, R15, 0x1, R2, P1 ;  /* 0x000000010f027824 */ /* 0x000fd000008e0602 */
.L_x_77:
[----:B-1----:R-:W-:Y:S02]  /*4320*/  IMAD.MOV.U32 R4, RZ, RZ, R3 ;  /* 0x000000ffff047224 */ /* 0x002fe400078e0003 */
[----:B------:R-:W-:-:S06]  /*4330*/  IMAD.MOV.U32 R5, RZ, RZ, R12 ;  /* 0x000000ffff057224 */ /* 0x000fcc00078e000c */
[----:B------:R-:W2:Y:S01]  /*4340*/  LDG.E.64 R4, desc[UR10][R4.64] ;  /* 0x0000000a04047981 */ /* 0x000ea2000c1e1b00 */
[----:B------:R-:W-:Y:S01]  /*4350*/  IMAD.MOV.U32 R6, RZ, RZ, R11 ;  /* 0x000000ffff067224 */ /* 0x000fe200078e000b */
[----:B------:R-:W-:Y:S01]  /*4360*/  IADD3 R13, P1, PT, R13, -0x1, RZ ;  /* 0xffffffff0d0d7810 */ /* 0x000fe20007f3e0ff */
[--C-:B------:R-:W-:Y:S01]  /*4370*/  IMAD.MOV.U32 R7, RZ, RZ, R14.reuse ;  /* 0x000000ffff077224 */ /* 0x100fe200078e000e */
[----:B------:R-:W-:Y:S02]  /*4380*/  IADD3 R11, P2, PT, R11, 0x8, RZ ;  /* 0x000000080b0b7810 */ /* 0x000fe40007f5e0ff */
[----:B------:R-:W-:Y:S02]  /*4390*/  IADD3.X R15, PT, PT, R15, -0x1, RZ, P1, !PT ;  /* 0xffffffff0f0f7810 */ /* 0x000fe40000ffe4ff */
[----:B------:R-:W-:Y:S01]  /*43a0*/  ISETP.NE.U32.AND P1, PT, R13, RZ, PT ;  /* 0x000000ff0d00720c */ /* 0x000fe20003f25070 */
[----:B------:R-:W-:Y:S01]  /*43b0*/  IMAD.X R14, RZ, RZ, R14, P2 ;  /* 0x000000ffff0e7224 */ /* 0x000fe200010e060e */
[----:B------:R-:W-:-:S02]  /*43c0*/  IADD3 R3, P3, PT, R3, 0x8, RZ ;  /* 0x0000000803037810 */ /* 0x000fc40007f7e0ff */
[----:B------:R-:W-:-:S03]  /*43d0*/  ISETP.NE.AND.EX P1, PT, R15, RZ, PT, P1 ;  /* 0x000000ff0f00720c */ /* 0x000fc60003f25310 */
[----:B------:R-:W-:Y:S01]  /*43e0*/  IMAD.X R12, RZ, RZ, R12, P3 ;  /* 0x000000ffff0c7224 */ /* 0x000fe200018e060c */
[----:B--2---:R1:W-:Y:S09]  /*43f0*/  STG.E.64 desc[UR10][R6.64], R4 ;  /* 0x0000000406007986 */ /* 0x0043f2000c101b0a */
[----:B------:R-:W-:Y:S05]  /*4400*/  @P1 BRA `(.L_x_77) ;  /* 0xfffffffc00c41947 */ /* 0x000fea000383ffff */
.L_x_76:
[----:B------:R-:W-:Y:S05]  /*4410*/  BSYNC.RECONVERGENT B1 ;  /* 0x0000000000017941 */ /* 0x000fea0003800200 */
.L_x_75:
[----:B------:R-:W-:Y:S05]  /*4420*/  @P0 BRA `(.L_x_74) ;  /* 0x00000008000c0947 */ /* 0x000fea0003800000 */
[----:B------:R-:W1:Y:S01]  /*4430*/  LDCU.128 UR4, c[0x0][0x380] ;  /* 0x00007000ff0477ac */ /* 0x000e620008000c00 */
[----:B------:R-:W-:Y:S01]  /*4440*/  IADD3 R17, P1, PT, R17, -R16, RZ ;  /* 0x8000001011117210 */ /* 0x000fe20007f3e0ff */
[----:B------:R-:W-:Y:S04]  /*4450*/  BSSY.RELIABLE B1, `(.L_x_78) ;  /* 0x0000069000017945 */ /* 0x000fe80003800100 */
[--C-:B------:R-:W-:Y:S01]  /*4460*/  IMAD.X R38, R38, 0x1, ~R8.reuse, P1 ;  /* 0x0000000126267824 */ /* 0x100fe200008e0e08 */
[----:B-1----:R-:W-:Y:S02]  /*4470*/  LEA R4, P0, R16, UR4, 0x3 ;  /* 0x0000000410047c11 */ /* 0x002fe4000f8018ff */
[----:B------:R-:W-:Y:S02]  /*4480*/  LEA R6, P2, R0, UR6, 0x3 ;  /* 0x0000000600067c11 */ /* 0x000fe4000f8418ff */
[----:B------:R-:W-:-:S02]  /*4490*/  LEA.HI.X R3, R16, UR5, R8, 0x3, P0 ;  /* 0x0000000510037c11 */ /* 0x000fc400080f1c08 */
[----:B------:R-:W-:Y:S02]  /*44a0*/  ISETP.GT.U32.AND P0, PT, R17, RZ, PT ;  /* 0x000000ff1100720c */ /* 0x000fe40003f04070 */
[----:B------:R-:W-:Y:S02]  /*44b0*/  LEA.HI.X R7, R0, UR7, R2, 0x3, P2 ;  /* 0x0000000700077c11 */ /* 0x000fe400090f1c02 */
[----:B------:R-:W-:Y:S02]  /*44c0*/  ISETP.GT.AND.EX P0, PT, R38, RZ, PT, P0 ;  /* 0x000000ff2600720c */ /* 0x000fe40003f04300 */
[----:B------:R-:W-:Y:S02]  /*44d0*/  IADD3 R4, P1, PT, R4, 0x10, RZ ;  /* 0x0000001004047810 */ /* 0x000fe40007f3e0ff */
[----:B------:R-:W-:-:S03]  /*44e0*/  IADD3 R6, P2, PT, R6, 0x10, RZ ;  /* 0x0000001006067810 */ /* 0x000fc60007f5e0ff */
[----:B------:R-:W-:Y:S02]  /*44f0*/  IMAD.X R5, RZ, RZ, R3, P1 ;  /* 0x000000ffff057224 */ /* 0x000fe400008e0603 */
[----:B------:R-:W-:-:S04]  /*4500*/  IMAD.X R7, RZ, RZ, R7, P2 ;  /* 0x000000ffff077224 */ /* 0x000fc800010e0607 */
[----:B------:R-:W-:Y:S05]  /*4510*/  @!P0 BRA `(.L_x_79) ;  /* 0x0000000400708947 */ /* 0x000fea0003800000 */
[----:B------:R-:W-:Y:S01]  /*4520*/  ISETP.GT.U32.AND P1, PT, R17, 0xc, PT ;  /* 0x0000000c1100780c */ /* 0x000fe20003f24070 */
[----:B------:R-:W-:Y:S01]  /*4530*/  BSSY.RECONVERGENT B2, `(.L_x_80) ;  /* 0x0000034000027945 */ /* 0x000fe20003800200 */
[----:B------:R-:W-:Y:S02]  /*4540*/  PLOP3.LUT P0, PT, PT, PT, PT, 0x80, 0x8 ;  /* 0x000000000008781c */ /* 0x000fe40003f0f070 */
[----:B------:R-:W-:-:S13]  /*4550*/  ISETP.GT.AND.EX P1, PT, R38, RZ, PT, P1 ;  /* 0x000000ff2600720c */ /* 0x000fda0003f24310 */
[----:B------:R-:W-:Y:S05]  /*4560*/  @!P1 BRA `(.L_x_81) ;  /* 0x0000000000c09947 */ /* 0x000fea0003800000 */
[----:B------:R-:W-:-:S13]  /*4570*/  PLOP3.LUT P0, PT, PT, PT, PT, 0x8, 0x80 ;  /* 0x000000000080781c */ /* 0x000fda0003f0e170 */
.L_x_82:
[----:B------:R-:W2:Y:S04]  /*4580*/  LDG.E.64 R12, desc[UR10][R4.64+-0x10] ;  /* 0xfffff00a040c7981 */ /* 0x000ea8000c1e1b00 */
[----:B--2---:R1:W-:Y:S04]  /*4590*/  STG.E.64 desc[UR10][R6.64+-0x10], R12 ;  /* 0xfffff00c06007986 */ /* 0x0043e8000c101b0a */
[----:B------:R-:W2:Y:S04]  /*45a0*/  LDG.E.64 R14, desc[UR10][R4.64+-0x8] ;  /* 0xfffff80a040e7981 */ /* 0x000ea8000c1e1b00 */
[----:B--2---:R2:W-:Y:S04]  /*45b0*/  STG.E.64 desc[UR10][R6.64+-0x8], R14 ;  /* 0xfffff80e06007986 */ /* 0x0045e8000c101b0a */
[----:B------:R-:W3:Y:S04]  /*45c0*/  LDG.E.64 R18, desc[UR10][R4.64] ;  /* 0x0000000a04127981 */ /* 0x000ee8000c1e1b00 */
[----:B---3--:R3:W-:Y:S04]  /*45d0*/  STG.E.64 desc[UR10][R6.64], R18 ;  /* 0x0000001206007986 */ /* 0x0087e8000c101b0a */
[----:B------:R-:W4:Y:S04]  /*45e0*/  LDG.E.64 R20, desc[UR10][R4.64+0x8] ;  /* 0x0000080a04147981 */ /* 0x000f28000c1e1b00 */
[----:B----4-:R4:W-:Y:S04]  /*45f0*/  STG.E.64 desc[UR10][R6.64+0x8], R20 ;  /* 0x0000081406007986 */ /* 0x0109e8000c101b0a */
[----:B------:R-:W5:Y:S04]  /*4600*/  LDG.E.64 R22, desc[UR10][R4.64+0x10] ;  /* 0x0000100a04167981 */ /* 0x000f68000c1e1b00 */
[----:B-----5:R5:W-:Y:S04]  /*4610*/  STG.E.64 desc[UR10][R6.64+0x10], R22 ;  /* 0x0000101606007986 */ /* 0x020be8000c101b0a */
[----:B------:R-:W2:Y:S04]  /*4620*/  LDG.E.64 R24, desc[UR10][R4.64+0x18] ;  /* 0x0000180a04187981 */ /* 0x000ea8000c1e1b00 */
[----:B--2---:R2:W-:Y:S04]  /*4630*/  STG.E.64 desc[UR10][R6.64+0x18], R24 ;  /* 0x0000181806007986 */ /* 0x0045e8000c101b0a */
[----:B-1----:R-:W3:Y:S04]  /*4640*/  LDG.E.64 R12, desc[UR10][R4.64+0x20] ;  /* 0x0000200a040c7981 */ /* 0x002ee8000c1e1b00 */
[----:B---3--:R1:W-:Y:S04]  /*4650*/  STG.E.64 desc[UR10][R6.64+0x20], R12 ;  /* 0x0000200c06007986 */ /* 0x0083e8000c101b0a */
[----:B------:R-:W3:Y:S04]  /*4660*/  LDG.E.64 R14, desc[UR10][R4.64+0x28] ;  /* 0x0000280a040e7981 */ /* 0x000ee8000c1e1b00 */
[----:B---3--:R3:W-:Y:S04]  /*4670*/  STG.E.64 desc[UR10][R6.64+0x28], R14 ;  /* 0x0000280e06007986 */ /* 0x0087e8000c101b0a */
[----:B------:R-:W4:Y:S04]  /*4680*/  LDG.E.64 R18, desc[UR10][R4.64+0x30] ;  /* 0x0000300a04127981 */ /* 0x000f28000c1e1b00 */
[----:B----4-:R4:W-:Y:S04]  /*4690*/  STG.E.64 desc[UR10][R6.64+0x30], R18 ;  /* 0x0000301206007986 */ /* 0x0109e8000c101b0a */
[----:B------:R-:W5:Y:S04]  /*46a0*/  LDG.E.64 R20, desc[UR10][R4.64+0x38] ;  /* 0x0000380a04147981 */ /* 0x000f68000c1e1b00 */
[----:B-----5:R5:W-:Y:S04]  /*46b0*/  STG.E.64 desc[UR10][R6.64+0x38], R20 ;  /* 0x0000381406007986 */ /* 0x020be8000c101b0a */
[----:B------:R-:W2:Y:S04]  /*46c0*/  LDG.E.64 R22, desc[UR10][R4.64+0x40] ;  /* 0x0000400a04167981 */ /* 0x000ea8000c1e1b00 */
[----:B--2---:R-:W-:Y:S04]  /*46d0*/  STG.E.64 desc[UR10][R6.64+0x40], R22 ;  /* 0x0000401606007986 */ /* 0x004fe8000c101b0a */
[----:B------:R-:W2:Y:S04]  /*46e0*/  LDG.E.64 R24, desc[UR10][R4.64+0x48] ;  /* 0x0000480a04187981 */ /* 0x000ea8000c1e1b00 */
[----:B--2---:R-:W-:Y:S04]  /*46f0*/  STG.E.64 desc[UR10][R6.64+0x48], R24 ;  /* 0x0000481806007986 */ /* 0x004fe8000c101b0a */
[----:B-1----:R-:W2:Y:S04]  /*4700*/  LDG.E.64 R12, desc[UR10][R4.64+0x50] ;  /* 0x0000500a040c7981 */ /* 0x002ea8000c1e1b00 */
[----:B--2---:R1:W-:Y:S04]  /*4710*/  STG.E.64 desc[UR10][R6.64+0x50], R12 ;  /* 0x0000500c06007986 */ /* 0x0043e8000c101b0a */
[----:B---3--:R-:W2:Y:S04]  /*4720*/  LDG.E.64 R14, desc[UR10][R4.64+0x58] ;  /* 0x0000580a040e7981 */ /* 0x008ea8000c1e1b00 */
[----:B--2---:R-:W-:Y:S04]  /*4730*/  STG.E.64 desc[UR10][R6.64+0x58], R14 ;  /* 0x0000580e06007986 */ /* 0x004fe8000c101b0a */
[----:B----4-:R-:W2:Y:S01]  /*4740*/  LDG.E.64 R18, desc[UR10][R4.64+0x60] ;  /* 0x0000600a04127981 */ /* 0x010ea2000c1e1b00 */
[----:B------:R-:W-:-:S04]  /*4750*/  IADD3 R17, P1, PT, R17, -0x10, RZ ;  /* 0xfffffff011117810 */ /* 0x000fc80007f3e0ff */
[----:B------:R-:W-:Y:S02]  /*4760*/  IADD3.X R38, PT, PT, R38, -0x1, RZ, P1, !PT ;  /* 0xffffffff26267810 */ /* 0x000fe40000ffe4ff */
[----:B------:R-:W-:-:S04]  /*4770*/  ISETP.GT.U32.AND P1, PT, R17, 0xc, PT ;  /* 0x0000000c1100780c */ /* 0x000fc80003f24070 */
[----:B------:R-:W-:Y:S01]  /*4780*/  ISETP.GT.AND.EX P1, PT, R38, RZ, PT, P1 ;  /* 0x000000ff2600720c */ /* 0x000fe20003f24310 */
[----:B--2---:R-:W-:Y:S04]  /*4790*/  STG.E.64 desc[UR10][R6.64+0x60], R18 ;  /* 0x0000601206007986 */ /* 0x004fe8000c101b0a */
[----:B-----5:R2:W3:Y:S01]  /*47a0*/  LDG.E.64 R20, desc[UR10][R4.64+0x68] ;  /* 0x0000680a04147981 */ /* 0x0204e2000c1e1b00 */
[----:B------:R-:W-:Y:S02]  /*47b0*/  IADD3 R11, P3, PT, R4, 0x80, RZ ;  /* 0x00000080040b7810 */ /* 0x000fe40007f7e0ff */
[----:B------:R-:W-:Y:S02]  /*47c0*/  IADD3 R3, P4, PT, R6, 0x80, RZ ;  /* 0x0000008006037810 */ /* 0x000fe40007f9e0ff */
[----:B------:R-:W-:Y:S01]  /*47d0*/  IADD3 R0, P2, PT, R0, 0x10, RZ ;  /* 0x0000001000007810 */ /* 0x000fe20007f5e0ff */
[----:B-1----:R-:W-:-:S02]  /*47e0*/  IMAD.X R12, RZ, RZ, R5, P3 ;  /* 0x000000ffff0c7224 */ /* 0x002fc400018e0605 */
[----:B------:R-:W-:Y:S02]  /*47f0*/  IMAD.X R8, RZ, RZ, R7, P4 ;  /* 0x000000ffff087224 */ /* 0x000fe400020e0607 */
[----:B------:R-:W-:Y:S02]  /*4800*/  IMAD.X R2, RZ, RZ, R2, P2 ;  /* 0x000000ffff027224 */ /* 0x000fe400010e0602 */
[----:B--2---:R-:W-:Y:S02]  /*4810*/  IMAD.MOV.U32 R4, RZ, RZ, R11 ;  /* 0x000000ffff047224 */ /* 0x004fe400078e000b */
[----:B------:R-:W-:Y:S01]  /*4820*/  IMAD.MOV.U32 R5, RZ, RZ, R12 ;  /* 0x000000ffff057224 */ /* 0x000fe200078e000c */
[----:B---3--:R1:W-:Y:S02]  /*4830*/  STG.E.64 desc[UR10][R6.64+0x68], R20 ;  /* 0x0000681406007986 */ /* 0x0083e4000c101b0a */
[----:B-1----:R-:W-:Y:S02]  /*4840*/  IMAD.MOV.U32 R6, RZ, RZ, R3 ;  /* 0x000000ffff067224 */ /* 0x002fe400078e0003 */
[----:B------:R-:W-:Y:S01]  /*4850*/  IMAD.MOV.U32 R7, RZ, RZ, R8 ;  /* 0x000000ffff077224 */ /* 0x000fe200078e0008 */
[----:B------:R-:W-:Y:S06]  /*4860*/  @P1 BRA `(.L_x_82) ;  /* 0xfffffffc00441947 */ /* 0x000fec000383ffff */
.L_x_81:
[----:B------:R-:W-:Y:S05]  /*4870*/  BSYNC.RECONVERGENT B2 ;  /* 0x0000000000027941 */ /* 0x000fea0003800200 */
.L_x_80:
[----:B------:R-:W-:Y:S01]  /*4880*/  ISETP.GT.U32.AND P1, PT, R17, 0x4, PT ;  /* 0x000000041100780c */ /* 0x000fe20003f24070 */
[----:B------:R-:W-:Y:S03]  /*4890*/  BSSY.RECONVERGENT B2, `(.L_x_83) ;  /* 0x0000020000027945 */ /* 0x000fe60003800200 */
[----:B------:R-:W-:-:S13]  /*48a0*/  ISETP.GT.AND.EX P1, PT, R38, RZ, PT, P1 ;  /* 0x000000ff2600720c */ /* 0x000fda0003f24310 */
[----:B------:R-:W-:Y:S05]  /*48b0*/  @!P1 BRA `(.L_x_84) ;  /* 0x0000000000749947 */ /* 0x000fea0003800000 */
[----:B------:R-:W2:Y:S04]  /*48c0*/  LDG.E.64 R12, desc[UR10][R4.64+-0x10] ;  /* 0xfffff00a040c7981 */ /* 0x000ea8000c1e1b00 */
[----:B--2---:R1:W-:Y:S04]  /*48d0*/  STG.E.64 desc[UR10][R6.64+-0x10], R12 ;  /* 0xfffff00c06007986 */ /* 0x0043e8000c101b0a */
[----:B------:R-:W2:Y:S04]  /*48e0*/  LDG.E.64 R14, desc[UR10][R4.64+-0x8] ;  /* 0xfffff80a040e7981 */ /* 0x000ea8000c1e1b00 */
[----:B--2---:R2:W-:Y:S04]  /*48f0*/  STG.E.64 desc[UR10][R6.64+-0x8], R14 ;  /* 0xfffff80e06007986 */ /* 0x0045e8000c101b0a */
[----:B------:R-:W3:Y:S04]  /*4900*/  LDG.E.64 R18, desc[UR10][R4.64] ;  /* 0x0000000a04127981 */ /* 0x000ee8000c1e1b00 */
[----:B---3--:R-:W-:Y:S04]  /*4910*/  STG.E.64 desc[UR10][R6.64], R18 ;  /* 0x0000001206007986 */ /* 0x008fe8000c101b0a */
[----:B------:R-:W3:Y:S04]  /*4920*/  LDG.E.64 R20, desc[UR10][R4.64+0x8] ;  /* 0x0000080a04147981 */ /* 0x000ee8000c1e1b00 */
[----:B---3--:R-:W-:Y:S04]  /*4930*/  STG.E.64 desc[UR10][R6.64+0x8], R20 ;  /* 0x0000081406007986 */ /* 0x008fe8000c101b0a */
[----:B------:R-:W3:Y:S04]  /*4940*/  LDG.E.64 R22, desc[UR10][R4.64+0x10] ;  /* 0x0000100a04167981 */ /* 0x000ee8000c1e1b00 */
[----:B---3--:R-:W-:Y:S04]  /*4950*/  STG.E.64 desc[UR10][R6.64+0x10], R22 ;  /* 0x0000101606007986 */ /* 0x008fe8000c101b0a */
[----:B------:R-:W3:Y:S04]  /*4960*/  LDG.E.64 R24, desc[UR10][R4.64+0x18] ;  /* 0x0000180a04187981 */ /* 0x000ee8000c1e1b00 */
[----:B---3--:R-:W-:Y:S04]  /*4970*/  STG.E.64 desc[UR10][R6.64+0x18], R24 ;  /* 0x0000181806007986 */ /* 0x008fe8000c101b0a */
[----:B-1----:R-:W3:Y:S01]  /*4980*/  LDG.E.64 R12, desc[UR10][R4.64+0x20] ;  /* 0x0000200a040c7981 */ /* 0x002ee2000c1e1b00 */
[----:B------:R-:W-:-:S02]  /*4990*/  IADD3 R11, P2, PT, R4, 0x40, RZ ;  /* 0x00000040040b7810 */ /* 0x000fc40007f5e0ff */
[----:B------:R-:W-:Y:S01]  /*49a0*/  IADD3 R3, P4, PT, R6, 0x40, RZ ;  /* 0x0000004006037810 */ /* 0x000fe20007f9e0ff */
[----:B---3--:R-:W-:Y:S04]  /*49b0*/  STG.E.64 desc[UR10][R6.64+0x20], R12 ;  /* 0x0000200c06007986 */ /* 0x008fe8000c101b0a */
[----:B--2---:R1:W2:Y:S01]  /*49c0*/  LDG.E.64 R14, desc[UR10][R4.64+0x28] ;  /* 0x0000280a040e7981 */ /* 0x0042a2000c1e1b00 */
[----:B------:R-:W-:Y:S01]  /*49d0*/  IADD3 R0, P1, PT, R0, 0x8, RZ ;  /* 0x0000000800007810 */ /* 0x000fe20007f3e0ff */
[----:B------:R-:W-:Y:S01]  /*49e0*/  IMAD.X R16, RZ, RZ, R5, P2 ;  /* 0x000000ffff107224 */ /* 0x000fe200010e0605 */
[----:B------:R-:W-:Y:S01]  /*49f0*/  IADD3 R17, P3, PT, R17, -0x8, RZ ;  /* 0xfffffff811117810 */ /* 0x000fe20007f7e0ff */
[----:B------:R-:W-:Y:S01]  /*4a00*/  IMAD.X R8, RZ, RZ, R7, P4 ;  /* 0x000000ffff087224 */ /* 0x000fe200020e0607 */
[----:B------:R-:W-:Y:S01]  /*4a10*/  PLOP3.LUT P0, PT, PT, PT, PT, 0x8, 0x80 ;  /* 0x000000000080781c */ /* 0x000fe20003f0e170 */
[----:B------:R-:W-:Y:S01]  /*4a20*/  IMAD.X R2, RZ, RZ, R2, P1 ;  /* 0x000000ffff027224 */ /* 0x000fe200008e0602 */
[----:B------:R-:W-:Y:S01]  /*4a30*/  IADD3.X R38, PT, PT, R38, -0x1, RZ, P3, !PT ;  /* 0xffffffff26267810 */ /* 0x000fe20001ffe4ff */
[----:B-1----:R-:W-:-:S02]  /*4a40*/  IMAD.MOV.U32 R4, RZ, RZ, R11 ;  /* 0x000000ffff047224 */ /* 0x002fc400078e000b */
[----:B------:R-:W-:Y:S01]  /*4a50*/  IMAD.MOV.U32 R5, RZ, RZ, R16 ;  /* 0x000000ffff057224 */ /* 0x000fe200078e0010 */
[----:B--2---:R1:W-:Y:S02]  /*4a60*/  STG.E.64 desc[UR10][R6.64+0x28], R14 ;  /* 0x0000280e06007986 */ /* 0x0043e4000c101b0a */
[----:B-1----:R-:W-:Y:S02]  /*4a70*/  IMAD.MOV.U32 R6, RZ, RZ, R3 ;  /* 0x000000ffff067224 */ /* 0x002fe400078e0003 */
[----:B------:R-:W-:-:S07]  /*4a80*/  IMAD.MOV.U32 R7, RZ, RZ, R8 ;  /* 0x000000ffff077224 */ /* 0x000fce00078e0008 */
.L_x_84:
[----:B------:R-:W-:Y:S05]  /*4a90*/  BSYNC.RECONVERGENT B2 ;  /* 0x0000000000027941 */ /* 0x000fea0003800200 */
.L_x_83:
[----:B------:R-:W-:-:S04]  /*4aa0*/  ISETP.EQ.U32.AND P1, PT, R17, RZ, PT ;  /* 0x000000ff1100720c */ /* 0x000fc80003f22070 */
[----:B------:R-:W-:-:S13]  /*4ab0*/  ISETP.EQ.AND.EX P1, PT, R38, RZ, PT, P1 ;  /* 0x000000ff2600720c */ /* 0x000fda0003f22310 */
[----:B------:R-:W-:Y:S05]  /*4ac0*/  @!P0 BREAK.RELIABLE P1, B1 ;  /* 0x0000000000018942 */ /* 0x000fea0000800100 */
[----:B------:R-:W-:Y:S05]  /*4ad0*/  @!P0 BRA P1, `(.L_x_74) ;  /* 0x0000000000608947 */ /* 0x000fea0000800000 */
.L_x_79:
[----:B------:R-:W-:Y:S05]  /*4ae0*/  BSYNC.RELIABLE B1 ;  /* 0x0000000000017941 */ /* 0x000fea0003800100 */
.L_x_78:
[----:B------:R-:W2:Y:S04]  /*4af0*/  LDG.E.64 R12, desc[UR10][R4.64+-0x10] ;  /* 0xfffff00a040c7981 */ /* 0x000ea8000c1e1b00 */
[----:B--2---:R1:W-:Y:S04]  /*4b00*/  STG.E.64 desc[UR10][R6.64+-0x10], R12 ;  /* 0xfffff00c06007986 */ /* 0x0043e8000c101b0a */
[----:B------:R-:W2:Y:S04]  /*4b10*/  LDG.E.64 R14, desc[UR10][R4.64+-0x8] ;  /* 0xfffff80a040e7981 */ /* 0x000ea8000c1e1b00 */
[----:B--2---:R-:W-:Y:S04]  /*4b20*/  STG.E.64 desc[UR10][R6.64+-0x8], R14 ;  /* 0xfffff80e06007986 */ /* 0x004fe8000c101b0a */
[----:B------:R-:W2:Y:S01]  /*4b30*/  LDG.E.64 R18, desc[UR10][R4.64] ;  /* 0x0000000a04127981 */ /* 0x000ea2000c1e1b00 */
[----:B------:R-:W-:-:S04]  /*4b40*/  IADD3 R17, P0, PT, R17, -0x4, RZ ;  /* 0xfffffffc11117810 */ /* 0x000fc80007f1e0ff */
[----:B------:R-:W-:Y:S02]  /*4b50*/  IADD3.X R38, PT, PT, R38, -0x1, RZ, P0, !PT ;  /* 0xffffffff26267810 */ /* 0x000fe400007fe4ff */
[----:B------:R-:W-:-:S04]  /*4b60*/  ISETP.NE.U32.AND P0, PT, R17, RZ, PT ;  /* 0x000000ff1100720c */ /* 0x000fc80003f05070 */
[----:B------:R-:W-:Y:S01]  /*4b70*/  ISETP.NE.AND.EX P0, PT, R38, RZ, PT, P0 ;  /* 0x000000ff2600720c */ /* 0x000fe20003f05300 */
[----:B--2---:R-:W-:Y:S04]  /*4b80*/  STG.E.64 desc[UR10][R6.64], R18 ;  /* 0x0000001206007986 */ /* 0x004fe8000c101b0a */
[----:B------:R2:W3:Y:S01]  /*4b90*/  LDG.E.64 R20, desc[UR10][R4.64+0x8] ;  /* 0x0000080a04147981 */ /* 0x0004e2000c1e1b00 */
        /* <DEDUP_REMOVED lines=12> */
.L_x_74:
[----:B------:R-:W-:Y:S05]  /*4c60*/  BSYNC.RECONVERGENT B0 ;  /* 0x0000000000007941 */ /* 0x000fea0003800200 */
.L_x_73:
[----:B------:R-:W-:Y:S05]  /*4c70*/  WARPSYNC.ALL ;  /* 0x0000000000007948 */ /* 0x000fea0003800000 */
[----:B------:R-:W-:-:S04]  /*4c80*/  ISETP.NE.U32.AND P0, PT, R9, R41, PT ;  /* 0x000000290900720c */ /* 0x000fc80003f05070 */
[----:B------:R-:W-:-:S13]  /*4c90*/  ISETP.NE.AND.EX P0, PT, R10, R42, PT, P0 ;  /* 0x0000002a0a00720c */ /* 0x000fda0003f05300 */
[----:B------:R-:W-:Y:S05]  /*4ca0*/  @!P0 EXIT ;  /* 0x000000000000894d */ /* 0x000fea0003800000 */
        /* <DEDUP_REMOVED lines=21> */
.L_x_87:
        /* <DEDUP_REMOVED lines=15> */
.L_x_86:
[----:B------:R-:W-:Y:S05]  /*4ef0*/  BSYNC.RECONVERGENT B0 ;  /* 0x0000000000007941 */ /* 0x000fea0003800200 */
.L_x_85:
[----:B------:R-:W-:Y:S05]  /*4f00*/  @P0 EXIT ;  /* 0x000000000000094d */ /* 0x000fea0003800000 */
[----:B------:R-:W2:Y:S01]  /*4f10*/  LDCU.128 UR4, c[0x0][0x380] ;  /* 0x00007000ff0477ac */ /* 0x000ea20008000c00 */
[----:B------:R-:W-:Y:S01]  /*4f20*/  IADD3 R41, P1, PT, R41, -R14, RZ ;  /* 0x8000000e29297210 */ /* 0x000fe20007f3e0ff */
[----:B------:R-:W-:Y:S04]  /*4f30*/  BSSY.RECONVERGENT B0, `(.L_x_88) ;  /* 0x0000064000007945 */ /* 0x000fe80003800200 */
[--C-:B------:R-:W-:Y:S01]  /*4f40*/  IMAD.X R42, R42, 0x1, ~R10.reuse, P1 ;  /* 0x000000012a2a7824 */ /* 0x100fe200008e0e0a */
[----:B--2---:R-:W-:Y:S02]  /*4f50*/  LEA R3, P0, R14, UR4, 0x3 ;  /* 0x000000040e037c11 */ /* 0x004fe4000f8018ff */
[----:B-1----:R-:W-:Y:S02]  /*4f60*/  LEA R4, P2, R0, UR6, 0x3 ;  /* 0x0000000600047c11 */ /* 0x002fe4000f8418ff */
        /* <DEDUP_REMOVED lines=15> */
.L_x_92:
        /* <DEDUP_REMOVED lines=22> */
[----:B------:R-:W3:Y:S04]  /*51c0*/  LDG.E.64 R16, desc[UR10][R2.64+0x48] ;  /* 0x0000480a02107981 */ /* 0x000ee8000c1e1b00 */
[----:B---3--:R-:W-:Y:S04]  /*51d0*/  STG.E.64 desc[UR10][R4.64+0x48], R16 ;  /* 0x0000481004007986 */ /* 0x008fe8000c101b0a */
[----:B-1----:R-:W3:Y:S04]  /*51e0*/  LDG.E.64 R6, desc[UR10][R2.64+0x50] ;  /* 0x0000500a02067981 */ /* 0x002ee8000c1e1b00 */
[----:B---3--:R1:W-:Y:S04]  /*51f0*/  STG.E.64 desc[UR10][R4.64+0x50], R6 ;  /* 0x0000500604007986 */ /* 0x0083e8000c101b0a */
[----:B------:R-:W3:Y:S04]  /*5200*/  LDG.E.64 R8, desc[UR10][R2.64+0x58] ;  /* 0x0000580a02087981 */ /* 0x000ee8000c1e1b00 */
[----:B---3--:R-:W-:Y:S04]  /*5210*/  STG.E.64 desc[UR10][R4.64+0x58], R8 ;  /* 0x0000580804007986 */ /* 0x008fe8000c101b0a */
[----:B----4-:R-:W3:Y:S01]  /*5220*/  LDG.E.64 R10, desc[UR10][R2.64+0x60] ;  /* 0x0000600a020a7981 */ /* 0x010ee2000c1e1b00 */
[----:B------:R-:W-:-:S04]  /*5230*/  IADD3 R41, P1, PT, R41, -0x10, RZ ;  /* 0xfffffff029297810 */ /* 0x000fc80007f3e0ff */
[----:B------:R-:W-:Y:S02]  /*5240*/  IADD3.X R42, PT, PT, R42, -0x1, RZ, P1, !PT ;  /* 0xffffffff2a2a7810 */ /* 0x000fe40000ffe4ff */
[----:B------:R-:W-:-:S04]  /*5250*/  ISETP.GT.U32.AND P1, PT, R41, 0xc, PT ;  /* 0x0000000c2900780c */ /* 0x000fc80003f24070 */
[----:B------:R-:W-:Y:S01]  /*5260*/  ISETP.GT.AND.EX P1, PT, R42, RZ, PT, P1 ;  /* 0x000000ff2a00720c */ /* 0x000fe20003f24310 */
[----:B---3--:R-:W-:Y:S04]  /*5270*/  STG.E.64 desc[UR10][R4.64+0x60], R10 ;  /* 0x0000600a04007986 */ /* 0x008fe8000c101b0a */
[----:B-----5:R3:W4:Y:S01]  /*5280*/  LDG.E.64 R12, desc[UR10][R2.64+0x68] ;  /* 0x0000680a020c7981 */ /* 0x020722000c1e1b00 */
[----:B--2---:R-:W-:Y:S02]  /*5290*/  IADD3 R14, P2, PT, R2, 0x80, RZ ;  /* 0x00000080020e7810 */ /* 0x004fe40007f5e0ff */
[----:B------:R-:W-:-:S03]  /*52a0*/  IADD3 R0, P3, PT, R4, 0x80, RZ ;  /* 0x0000008004007810 */ /* 0x000fc60007f7e0ff */
[----:B------:R-:W-:Y:S02]  /*52b0*/  IMAD.X R15, RZ, RZ, R3, P2 ;  /* 0x000000ffff0f7224 */ /* 0x000fe400010e0603 */
[----:B-1----:R-:W-:Y:S02]  /*52c0*/  IMAD.X R7, RZ, RZ, R5, P3 ;  /* 0x000000ffff077224 */ /* 0x002fe400018e0605 */
[----:B---3--:R-:W-:Y:S02]  /*52d0*/  IMAD.MOV.U32 R2, RZ, RZ, R14 ;  /* 0x000000ffff027224 */ /* 0x008fe400078e000e */
[----:B------:R-:W-:Y:S01]  /*52e0*/  IMAD.MOV.U32 R3, RZ, RZ, R15 ;  /* 0x000000ffff037224 */ /* 0x000fe200078e000f */
[----:B----4-:R1:W-:Y:S02]  /*52f0*/  STG.E.64 desc[UR10][R4.64+0x68], R12 ;  /* 0x0000680c04007986 */ /* 0x0103e4000c101b0a */
[----:B-1----:R-:W-:Y:S02]  /*5300*/  IMAD.MOV.U32 R4, RZ, RZ, R0 ;  /* 0x000000ffff047224 */ /* 0x002fe400078e0000 */
[----:B------:R-:W-:Y:S01]  /*5310*/  IMAD.MOV.U32 R5, RZ, RZ, R7 ;  /* 0x000000ffff057224 */ /* 0x000fe200078e0007 */
[----:B------:R-:W-:Y:S06]  /*5320*/  @P1 BRA `(.L_x_92) ;  /* 0xfffffffc004c1947 */ /* 0x000fec000383ffff */
.L_x_91:
[----:B------:R-:W-:Y:S05]  /*5330*/  BSYNC.RECONVERGENT B1 ;  /* 0x0000000000017941 */ /* 0x000fea0003800200 */
.L_x_90:
[----:B------:R-:W-:Y:S01]  /*5340*/  ISETP.GT.U32.AND P1, PT, R41, 0x4, PT ;  /* 0x000000042900780c */ /* 0x000fe20003f24070 */
[----:B------:R-:W-:Y:S03]  /*5350*/  BSSY.RECONVERGENT B1, `(.L_x_93) ;  /* 0x000001e000017945 */ /* 0x000fe60003800200 */
[----:B------:R-:W-:-:S13]  /*5360*/  ISETP.GT.AND.EX P1, PT, R42, RZ, PT, P1 ;  /* 0x000000ff2a00720c */ /* 0x000fda0003f24310 */
[----:B------:R-:W-:Y:S05]  /*5370*/  @!P1 BRA `(.L_x_94) ;  /* 0x00000000006c9947 */ /* 0x000fea0003800000 */
[----:B------:R-:W2:Y:S04]  /*5380*/  LDG.E.64 R6, desc[UR10][R2.64+-0x10] ;  /* 0xfffff00a02067981 */ /* 0x000ea8000c1e1b00 */
[----:B--2---:R1:W-:Y:S04]  /*5390*/  STG.E.64 desc[UR10][R4.64+-0x10], R6 ;  /* 0xfffff00604007986 */ /* 0x0043e8000c101b0a */
[----:B------:R-:W2:Y:S04]  /*53a0*/  LDG.E.64 R8, desc[UR10][R2.64+-0x8] ;  /* 0xfffff80a02087981 */ /* 0x000ea8000c1e1b00 */
[----:B--2---:R-:W-:Y:S04]  /*53b0*/  STG.E.64 desc[UR10][R4.64+-0x8], R8 ;  /* 0xfffff80804007986 */ /* 0x004fe8000c101b0a */
[----:B------:R-:W2:Y:S04]  /*53c0*/  LDG.E.64 R10, desc[UR10][R2.64] ;  /* 0x0000000a020a7981 */ /* 0x000ea8000c1e1b00 */
[----:B--2---:R2:W-:Y:S04]  /*53d0*/  STG.E.64 desc[UR10][R4.64], R10 ;  /* 0x0000000a04007986 */ /* 0x0045e8000c101b0a */
[----:B------:R-:W3:Y:S04]  /*53e0*/  LDG.E.64 R12, desc[UR10][R2.64+0x8] ;  /* 0x0000080a020c7981 */ /* 0x000ee8000c1e1b00 */
[----:B---3--:R3:W-:Y:S04]  /*53f0*/  STG.E.64 desc[UR10][R4.64+0x8], R12 ;  /* 0x0000080c04007986 */ /* 0x0087e8000c101b0a */
[----:B------:R-:W4:Y:S04]  /*5400*/  LDG.E.64 R14, desc[UR10][R2.64+0x10] ;  /* 0x0000100a020e7981 */ /* 0x000f28000c1e1b00 */
[----:B----4-:R-:W-:Y:S04]  /*5410*/  STG.E.64 desc[UR10][R4.64+0x10], R14 ;  /* 0x0000100e04007986 */ /* 0x010fe8000c101b0a */
[----:B------:R-:W4:Y:S04]  /*5420*/  LDG.E.64 R16, desc[UR10][R2.64+0x18] ;  /* 0x0000180a02107981 */ /* 0x000f28000c1e1b00 */
[----:B----4-:R-:W-:Y:S04]  /*5430*/  STG.E.64 desc[UR10][R4.64+0x18], R16 ;  /* 0x0000181004007986 */ /* 0x010fe8000c101b0a */
[----:B-1----:R-:W4:Y:S01]  /*5440*/  LDG.E.64 R6, desc[UR10][R2.64+0x20] ;  /* 0x0000200a02067981 */ /* 0x002f22000c1e1b00 */
[----:B--2---:R-:W-:-:S02]  /*5450*/  IADD3 R10, P1, PT, R2, 0x40, RZ ;  /* 0x00000040020a7810 */ /* 0x004fc40007f3e0ff */
[----:B------:R-:W-:Y:S01]  /*5460*/  IADD3 R0, P3, PT, R4, 0x40, RZ ;  /* 0x0000004004007810 */ /* 0x000fe20007f7e0ff */
[----:B----4-:R-:W-:Y:S04]  /*5470*/  STG.E.64 desc[UR10][R4.64+0x20], R6 ;  /* 0x0000200604007986 */ /* 0x010fe8000c101b0a */
[----:B------:R1:W2:Y:S01]  /*5480*/  LDG.E.64 R8, desc[UR10][R2.64+0x28] ;  /* 0x0000280a02087981 */ /* 0x0002a2000c1e1b00 */
[----:B------:R-:W-:Y:S01]  /*5490*/  IADD3 R41, P2, PT, R41, -0x8, RZ ;  /* 0xfffffff829297810 */ /* 0x000fe20007f5e0ff */
[----:B---3--:R-:W-:Y:S01]  /*54a0*/  IMAD.X R13, RZ, RZ, R3, P1 ;  /* 0x000000ffff0d7224 */ /* 0x008fe200008e0603 */
        /* <DEDUP_REMOVED lines=8> */
.L_x_94:
[----:B------:R-:W-:Y:S05]  /*5530*/  BSYNC.RECONVERGENT B1 ;  /* 0x0000000000017941 */ /* 0x000fea0003800200 */
.L_x_93:
[----:B------:R-:W-:-:S04]  /*5540*/  ISETP.NE.U32.AND P1, PT, R41, RZ, PT ;  /* 0x000000ff2900720c */ /* 0x000fc80003f25070 */
[----:B------:R-:W-:-:S13]  /*5550*/  ISETP.NE.OR.EX P0, PT, R42, RZ, P0, P1 ;  /* 0x000000ff2a00720c */ /* 0x000fda0000705710 */
[----:B------:R-:W-:Y:S05]  /*5560*/  @!P0 EXIT ;  /* 0x000000000000894d */ /* 0x000fea0003800000 */
.L_x_89:
[----:B------:R-:W-:Y:S05]  /*5570*/  BSYNC.RECONVERGENT B0 ;  /* 0x0000000000007941 */ /* 0x000fea0003800200 */
.L_x_88:
        /* <DEDUP_REMOVED lines=12> */
[----:B------:R-:W-:-:S03]  /*5640*/  IADD3 R0, P2, PT, R4, 0x20, RZ ;  /* 0x0000002004007810 */ /* 0x000fc60007f5e0ff */
[----:B------:R-:W-:Y:S02]  /*5650*/  IMAD.X R15, RZ, RZ, R3, P1 ;  /* 0x000000ffff0f7224 */ /* 0x000fe400008e0603 */
[----:B-1----:R-:W-:Y:S02]  /*5660*/  IMAD.X R7, RZ, RZ, R5, P2 ;  /* 0x000000ffff077224 */ /* 0x002fe400010e0605 */
[----:B--2---:R-:W-:Y:S02]  /*5670*/  IMAD.MOV.U32 R2, RZ, RZ, R14 ;  /* 0x000000ffff027224 */ /* 0x004fe400078e000e */
[----:B------:R-:W-:Y:S01]  /*5680*/  IMAD.MOV.U32 R3, RZ, RZ, R15 ;  /* 0x000000ffff037224 */ /* 0x000fe200078e000f */
[----:B---3--:R1:W-:Y:S02]  /*5690*/  STG.E.64 desc[UR10][R4.64+0x8], R12 ;  /* 0x0000080c04007986 */ /* 0x0083e4000c101b0a */
[----:B-1----:R-:W-:Y:S02]  /*56a0*/  IMAD.MOV.U32 R4, RZ, RZ, R0 ;  /* 0x000000ffff047224 */ /* 0x002fe400078e0000 */
[----:B------:R-:W-:Y:S01]  /*56b0*/  IMAD.MOV.U32 R5, RZ, RZ, R7 ;  /* 0x000000ffff057224 */ /* 0x000fe200078e0007 */
[----:B------:R-:W-:Y:S06]  /*56c0*/  @P0 BRA `(.L_x_88) ;  /* 0xfffffffc00ac0947 */ /* 0x000fec000383ffff */
[----:B------:R-:W-:Y:S05]  /*56d0*/  EXIT ;  /* 0x000000000000794d */ /* 0x000fea0003800000 */
        .weak           $__internal_0_$__cuda_sm20_rem_s64
        .type           $__internal_0_$__cuda_sm20_rem_s64,@function
        .size           $__internal_0_$__cuda_sm20_rem_s64,(.L_x_97 - $__internal_0_$__cuda_sm20_rem_s64)
$__internal_0_$__cuda_sm20_rem_s64:
[----:B------:R-:W0:Y:S02]  /*56e0*/  LDCU.64 UR6, c[0x0][0x3a8] ;  /* 0x00007500ff0677ac */ /* 0x000e240008000a00 */
[----:B0-----:R-:W-:Y:S02]  /*56f0*/  UIADD3 UR4, UP1, UPT, URZ, -UR6, URZ ;  /* 0x80000006ff047290 */ /* 0x001fe4000ff3e0ff */
[----:B------:R-:W-:Y:S02]  /*5700*/  UISETP.GE.AND UP0, UPT, UR7, URZ, UPT ;  /* 0x000000ff0700728c */ /* 0x000fe4000bf06270 */
[----:B------:R-:W-:Y:S02]  /*5710*/  UIADD3.X UR5, UPT, UPT, URZ, ~UR7, URZ, UP1, !UPT ;  /* 0x80000007ff057290 */ /* 0x000fe40008ffe4ff */
[----:B------:R-:W-:Y:S02]  /*5720*/  USEL UR4, UR4, UR6, !UP0 ;  /* 0x0000000604047287 */ /* 0x000fe4000c000000 */
[----:B------:R-:W-:-:S09]  /*5730*/  USEL UR5, UR5, UR7, !UP0 ;  /* 0x0000000705057287 */ /* 0x000fd2000c000000 */
[----:B------:R-:W0:Y:S08]  /*5740*/  I2F.U64.RP R3, UR4 ;  /* 0x0000000400037d12 */ /* 0x000e300008309000 */
[----:B0-----:R-:W0:Y:S02]  /*5750*/  MUFU.RCP R3, R3 ;  /* 0x0000000300037308 */ /* 0x001e240000001000 */
[----:B0-----:R-:W-:-:S06]  /*5760*/  VIADD R6, R3, 0x1ffffffe ;  /* 0x1ffffffe03067836 */ /* 0x001fcc0000000000 */
[----:B------:R-:W0:Y:S02]  /*5770*/  F2I.U64.TRUNC R6, R6 ;  /* 0x0000000600067311 */ /* 0x000e24000020d800 */
[----:B0-----:R-:W-:-:S04]  /*5780*/  IMAD.WIDE.U32 R8, R6, UR4, RZ ;  /* 0x0000000406087c25 */ /* 0x001fc8000f8e00ff */
[C---:B------:R-:W-:Y:S01]  /*5790*/  IMAD R5, R6.reuse, UR5, R9 ;  /* 0x0000000506057c24 */ /* 0x040fe2000f8e0209 */
[----:B------:R-:W-:Y:S01]  /*57a0*/  IADD3 R11, P0, PT, RZ, -R8, RZ ;  /* 0x80000008ff0b7210 */ /* 0x000fe20007f1e0ff */
[----:B------:R-:W-:Y:S02]  /*57b0*/  IMAD.MOV.U32 R9, RZ, RZ, R6 ;  /* 0x000000ffff097224 */ /* 0x000fe400078e0006 */
[----:B------:R-:W-:Y:S02]  /*57c0*/  IMAD R5, R7, UR4, R5 ;  /* 0x0000000407057c24 */ /* 0x000fe4000f8e0205 */
[----:B------:R-:W-:-:S04]  /*57d0*/  IMAD.HI.U32 R8, R6, R11, RZ ;  /* 0x0000000b06087227 */ /* 0x000fc800078e00ff */
[----:B------:R-:W-:-:S04]  /*57e0*/  IMAD.X R5, RZ, RZ, ~R5, P0 ;  /* 0x000000ffff057224 */ /* 0x000fc800000e0e05 */
[----:B------:R-:W-:-:S04]  /*57f0*/  IMAD.WIDE.U32 R8, P0, R6, R5, R8 ;  /* 0x0000000506087225 */ /* 0x000fc80007800008 */
[C---:B------:R-:W-:Y:S02]  /*5800*/  IMAD R13, R7.reuse, R5, RZ ;  /* 0x00000005070d7224 */ /* 0x040fe400078e02ff */
[----:B------:R-:W-:-:S04]  /*5810*/  IMAD.HI.U32 R8, P1, R7, R11, R8 ;  /* 0x0000000b07087227 */ /* 0x000fc80007820008 */
[----:B------:R-:W-:Y:S01]  /*5820*/  IMAD.HI.U32 R3, R7, R5, RZ ;  /* 0x0000000507037227 */ /* 0x000fe200078e00ff */
[----:B------:R-:W-:-:S03]  /*5830*/  IADD3 R9, P2, PT, R13, R8, RZ ;  /* 0x000000080d097210 */ /* 0x000fc60007f5e0ff */
[----:B------:R-:W-:Y:S02]  /*5840*/  IMAD.X R3, R3, 0x1, R7, P0 ;  /* 0x0000000103037824 */ /* 0x000fe400000e0607 */
[----:B------:R-:W-:-:S03]  /*5850*/  IMAD.WIDE.U32 R6, R9, UR4, RZ ;  /* 0x0000000409067c25 */ /* 0x000fc6000f8e00ff */
[----:B------:R-:W-:Y:S01]  /*5860*/  IADD3.X R3, PT, PT, RZ, RZ, R3, P2, P1 ;  /* 0x000000ffff037210 */ /* 0x000fe200017e2403 */
[----:B------:R-:W-:Y:S01]  /*5870*/  IMAD R8, R9, UR5, R7 ;  /* 0x0000000509087c24 */ /* 0x000fe2000f8e0207 */
[----:B------:R-:W-:Y:S02]  /*5880*/  IADD3 R11, P0, PT, RZ, -R6, RZ ;  /* 0x80000006ff0b7210 */ /* 0x000fe40007f1e0ff */
[----:B------:R-:W-:Y:S01]  /*5890*/  ISETP.GE.AND P1, PT, R2, RZ, PT ;  /* 0x000000ff0200720c */ /* 0x000fe20003f26270 */
[----:B------:R-:W-:Y:S01]  /*58a0*/  IMAD R5, R3, UR4, R8 ;  /* 0x0000000403057c24 */ /* 0x000fe2000f8e0208 */
[----:B------:R-:W-:Y:S01]  /*58b0*/  IADD3 R7, P4, PT, RZ, -R0, RZ ;  /* 0x80000000ff077210 */ /* 0x000fe20007f9e0ff */
[----:B------:R-:W-:-:S03]  /*58c0*/  IMAD.HI.U32 R8, R9, R11, RZ ;  /* 0x0000000b09087227 */ /* 0x000fc600078e00ff */
[----:B------:R-:W-:Y:S01]  /*58d0*/  SEL R10, R7, R0, !P1 ;  /* 0x00000000070a7207 */ /* 0x000fe20004800000 */
[----:B------:R-:W-:Y:S02]  /*58e0*/  IMAD.X R6, RZ, RZ, ~R5, P0 ;  /* 0x000000ffff067224 */ /* 0x000fe400000e0e05 */
[----:B------:R-:W-:Y:S02]  /*58f0*/  IMAD.X R7, RZ, RZ, ~R2, P4 ;  /* 0x000000ffff077224 */ /* 0x000fe400020e0e02 */
[----:B------:R-:W-:-:S03]  /*5900*/  IMAD.WIDE.U32 R8, P0, R9, R6, R8 ;  /* 0x0000000609087225 */ /* 0x000fc60007800008 */
[----:B------:R-:W-:Y:S01]  /*5910*/  SEL R12, R7, R2, !P1 ;  /* 0x00000002070c7207 */ /* 0x000fe20004800000 */
[----:B------:R-:W-:Y:S02]  /*5920*/  IMAD.MOV.U32 R7, RZ, RZ, RZ ;  /* 0x000000ffff077224 */ /* 0x000fe400078e00ff */
[----:B------:R-:W-:-:S04]  /*5930*/  IMAD.HI.U32 R5, P2, R3, R11, R8 ;  /* 0x0000000b03057227 */ /* 0x000fc80007840008 */
[CC--:B------:R-:W-:Y:S02]  /*5940*/  IMAD R8, R3.reuse, R6.reuse, RZ ;  /* 0x0000000603087224 */ /* 0x0c0fe400078e02ff */
[----:B------:R-:W-:-:S03]  /*5950*/  IMAD.HI.U32 R6, R3, R6, RZ ;  /* 0x0000000603067227 */ /* 0x000fc600078e00ff */
[----:B------:R-:W-:Y:S01]  /*5960*/  IADD3 R5, P3, PT, R8, R5, RZ ;  /* 0x0000000508057210 */ /* 0x000fe20007f7e0ff */
[----:B------:R-:W-:-:S04]  /*5970*/  IMAD.X R3, R6, 0x1, R3, P0 ;  /* 0x0000000106037824 */ /* 0x000fc800000e0603 */
[----:B------:R-:W-:Y:S01]  /*5980*/  IMAD.HI.U32 R6, R5, R10, RZ ;  /* 0x0000000a05067227 */ /* 0x000fe200078e00ff */
[----:B------:R-:W-:-:S03]  /*5990*/  IADD3.X R3, PT, PT, RZ, RZ, R3, P3, P2 ;  /* 0x000000ffff037210 */ /* 0x000fc60001fe4403 */
[----:B------:R-:W-:-:S04]  /*59a0*/  IMAD.WIDE.U32 R6, R5, R12, R6 ;  /* 0x0000000c05067225 */ /* 0x000fc800078e0006 */
[C---:B------:R-:W-:Y:S02]  /*59b0*/  IMAD R8, R3.reuse, R12, RZ ;  /* 0x0000000c03087224 */ /* 0x040fe400078e02ff */
[----:B------:R-:W-:-:S04]  /*59c0*/  IMAD.HI.U32 R5, P0, R3, R10, R6 ;  /* 0x0000000a03057227 */ /* 0x000fc80007800006 */
[----:B------:R-:W-:Y:S01]  /*59d0*/  IMAD.HI.U32 R3, R3, R12, RZ ;  /* 0x0000000c03037227 */ /* 0x000fe200078e00ff */
[----:B------:R-:W-:-:S03]  /*59e0*/  IADD3 R5, P2, PT, R8, R5, RZ ;  /* 0x0000000508057210 */ /* 0x000fc60007f5e0ff */
[----:B------:R-:W-:Y:S02]  /*59f0*/  IMAD.X R3, RZ, RZ, R3, P0 ;  /* 0x000000ffff037224 */ /* 0x000fe400000e0603 */
[----:B------:R-:W-:-:S04]  /*5a00*/  IMAD.WIDE.U32 R6, R5, UR4, RZ ;  /* 0x0000000405067c25 */ /* 0x000fc8000f8e00ff */
[----:B------:R-:W-:Y:S01]  /*5a10*/  IMAD.X R3, RZ, RZ, R3, P2 ;  /* 0x000000ffff037224 */ /* 0x000fe200010e0603 */
[----:B------:R-:W-:Y:S01]  /*5a20*/  IADD3 R10, P2, PT, -R6, R10, RZ ;  /* 0x0000000a060a7210 */ /* 0x000fe20007f5e1ff */
[----:B------:R-:W-:-:S03]  /*5a30*/  IMAD R8, R5, UR5, R7 ;  /* 0x0000000505087c24 */ /* 0x000fc6000f8e0207 */
[----:B------:R-:W-:Y:S01]  /*5a40*/  ISETP.GE.U32.AND P0, PT, R10, UR4, PT ;  /* 0x000000040a007c0c */ /* 0x000fe2000bf06070 */
[----:B------:R-:W-:-:S04]  /*5a50*/  IMAD R3, R3, UR4, R8 ;  /* 0x0000000403037c24 */ /* 0x000fc8000f8e0208 */
[----:B------:R-:W-:Y:S01]  /*5a60*/  IMAD.X R5, R12, 0x1, ~R3, P2 ;  /* 0x000000010c057824 */ /* 0x000fe200010e0e03 */
[----:B------:R-:W-:-:S04]  /*5a70*/  IADD3 R3, P2, PT, R10, -UR4, RZ ;  /* 0x800000040a037c10 */ /* 0x000fc8000ff5e0ff */
[C---:B------:R-:W-:Y:S02]  /*5a80*/  ISETP.GE.U32.AND.EX P0, PT, R5.reuse, UR5, PT, P0 ;  /* 0x0000000505007c0c */ /* 0x040fe4000bf06100 */
[----:B------:R-:W-:Y:S02]  /*5a90*/  IADD3.X R6, PT, PT, R5, ~UR5, RZ, P2, !PT ;  /* 0x8000000505067c10 */ /* 0x000fe400097fe4ff */
[----:B------:R-:W-:Y:S02]  /*5aa0*/  SEL R3, R3, R10, P0 ;  /* 0x0000000a03037207 */ /* 0x000fe40000000000 */
[----:B------:R-:W-:Y:S01]  /*5ab0*/  SEL R6, R6, R5, P0 ;  /* 0x0000000506067207 */ /* 0x000fe20000000000 */
[----:B------:R-:W-:Y:S01]  /*5ac0*/  IMAD.MOV.U32 R5, RZ, RZ, 0x0 ;  /* 0x00000000ff057424 */ /* 0x000fe200078e00ff */
[C---:B------:R-:W-:Y:S02]  /*5ad0*/  ISETP.GE.U32.AND P0, PT, R3.reuse, UR4, PT ;  /* 0x0000000403007c0c */ /* 0x040fe4000bf06070 */
[----:B------:R-:W-:-:S02]  /*5ae0*/  IADD3 R14, P2, PT, R3, -UR4, RZ ;  /* 0x80000004030e7c10 */ /* 0x000fc4000ff5e0ff */
[C---:B------:R-:W-:Y:S02]  /*5af0*/  ISETP.GE.U32.AND.EX P0, PT, R6.reuse, UR5, PT, P0 ;  /* 0x0000000506007c0c */ /* 0x040fe4000bf06100 */
[----:B------:R-:W-:Y:S02]  /*5b00*/  IADD3.X R15, PT, PT, R6, ~UR5, RZ, P2, !PT ;  /* 0x80000005060f7c10 */ /* 0x000fe400097fe4ff */
[----:B------:R-:W-:Y:S02]  /*5b10*/  SEL R14, R14, R3, P0 ;  /* 0x000000030e0e7207 */ /* 0x000fe40000000000 */
[----:B------:R-:W-:Y:S02]  /*5b20*/  SEL R15, R15, R6, P0 ;  /* 0x000000060f0f7207 */ /* 0x000fe40000000000 */
[----:B------:R-:W-:Y:S02]  /*5b30*/  IADD3 R3, P2, PT, RZ, -R14, RZ ;  /* 0x8000000eff037210 */ /* 0x000fe40007f5e0ff */
[----:B------:R-:W-:-:S02]  /*5b40*/  ISETP.NE.U32.AND P0, PT, RZ, UR6, PT ;  /* 0x00000006ff007c0c */ /* 0x000fc4000bf05070 */
[----:B------:R-:W-:Y:S01]  /*5b50*/  SEL R14, R3, R14, !P1 ;  /* 0x0000000e030e7207 */ /* 0x000fe20004800000 */
[----:B------:R-:W-:Y:S01]  /*5b60*/  IMAD.X R6, RZ, RZ, ~R15, P2 ;  /* 0x000000ffff067224 */ /* 0x000fe200010e0e0f */
[----:B------:R-:W-:-:S04]  /*5b70*/  ISETP.NE.AND.EX P0, PT, RZ, UR7, PT, P0 ;  /* 0x00000007ff007c0c */ /* 0x000fc8000bf05300 */
[----:B------:R-:W-:Y:S02]  /*5b80*/  SEL R15, R6, R15, !P1 ;  /* 0x0000000f060f7207 */ /* 0x000fe40004800000 */
[----:B------:R-:W-:Y:S02]  /*5b90*/  SEL R14, R14, 0xffffffff, P0 ;  /* 0xffffffff0e0e7807 */ /* 0x000fe40000000000 */
[----:B------:R-:W-:Y:S01]  /*5ba0*/  SEL R15, R15, 0xffffffff, P0 ;  /* 0xffffffff0f0f7807 */ /* 0x000fe20000000000 */
[----:B------:R-:W-:Y:S06]  /*5bb0*/  RET.REL.NODEC R4 `(_Z21kernel_function_mergePxS_xS_xx) ;  /* 0xffffffa404107950 */ /* 0x000fec0003c3ffff */
.L_x_95:
[----:B------:R-:W-:-:S00]  /*5bc0*/  BRA `(.L_x_95) ;  /* 0xfffffffc00fc7947 */ /* 0x000fc0000383ffff */
[----:B------:R-:W-:-:S00]  /*5bd0*/  NOP ;  /* 0x0000000000007918 */ /* 0x000fc00000000000 */
        /* <DEDUP_REMOVED lines=10> */
.L_x_97:


//--------------------- .text._Z20kernel_function_copyPxS_x --------------------------
	.section	.text._Z20kernel_function_copyPxS_x,"ax",@progbits
	.align	128
        .global         _Z20kernel_function_copyPxS_x
        .type           _Z20kernel_function_copyPxS_x,@function
        .size           _Z20kernel_function_copyPxS_x,(.L_x_99 - _Z20kernel_function_copyPxS_x)
        .other          _Z20kernel_function_copyPxS_x,@"STO_CUDA_ENTRY STV_DEFAULT"
_Z20kernel_function_copyPxS_x:
.text._Z20kernel_function_copyPxS_x:
        /* <DEDUP_REMOVED lines=9> */
[----:B------:R-:W0:Y:S01]  /*0090*/  LDCU.128 UR8, c[0x0][0x380] ;  /* 0x00007000ff0877ac */ /* 0x000e220008000c00 */
[----:B------:R-:W-:Y:S01]  /*00a0*/  IMAD.SHL.U32 R4, R0, 0x8, RZ ;  /* 0x0000000800047824 */ /* 0x000fe200078e00ff */
[----:B------:R-:W-:Y:S01]  /*00b0*/  SHF.R.U32.HI R0, RZ, 0x1d, R0 ;  /* 0x0000001dff007819 */ /* 0x000fe20000011600 */
[----:B------:R-:W1:Y:S03]  /*00c0*/  LDCU.64 UR4, c[0x0][0x358] ;  /* 0x00006b00ff0477ac */ /* 0x000e660008000a00 */
[----:B0-----:R-:W-:-:S04]  /*00d0*/  IADD3 R2, P0, PT, R4, UR8, RZ ;  /* 0x0000000804027c10 */ /* 0x001fc8000ff1e0ff */
[----:B------:R-:W-:-:S06]  /*00e0*/  IADD3.X R3, PT, PT, R0, UR9, RZ, P0, !PT ;  /* 0x0000000900037c10 */ /* 0x000fcc00087fe4ff */
[----:B-1----:R-:W2:Y:S01]  /*00f0*/  LDG.E.64 R2, desc[UR4][R2.64] ;  /* 0x0000000402027981 */ /* 0x002ea2000c1e1b00 */
[----:B------:R-:W-:-:S04]  /*0100*/  IADD3 R4, P0, PT, R4, UR10, RZ ;  /* 0x0000000a04047c10 */ /* 0x000fc8000ff1e0ff */
[----:B------:R-:W-:-:S05]  /*0110*/  IADD3.X R5, PT, PT, R0, UR11, RZ, P0, !PT ;  /* 0x0000000b00057c10 */ /* 0x000fca00087fe4ff */
[----:B--2---:R-:W-:Y:S01]  /*0120*/  STG.E.64 desc[UR4][R4.64], R2 ;  /* 0x0000000204007986 */ /* 0x004fe2000c101b04 */
[----:B------:R-:W-:Y:S05]  /*0130*/  EXIT ;  /* 0x000000000000794d */ /* 0x000fea0003800000 */
.L_x_96:
        /* <DEDUP_REMOVED lines=12> */
.L_x_99:


//--------------------- .nv.shared.reserved.0     --------------------------
	.section	.nv.shared.reserved.0,"aw",@nobits
	.weak		__nv_reservedSMEM_offset_0_alias
	.size		__nv_reservedSMEM_offset_0_alias, 0, 64
	.other		__nv_reservedSMEM_offset_0_alias,@"STO_CUDA_RESERVED_SHARED STV_DEFAULT"
__nv_reservedSMEM_offset_0_alias:
	.zero		0
	.zero		64


//--------------------- .nv.constant0._Z21kernel_function_mergePxS_xS_xx --------------------------
	.section	.nv.constant0._Z21kernel_function_mergePxS_xS_xx,"a",@progbits
	.sectionflags	@""
	.align	4
.nv.constant0._Z21kernel_function_mergePxS_xS_xx:
	.zero		944


//--------------------- .nv.constant0._Z20kernel_function_copyPxS_x --------------------------
	.section	.nv.constant0._Z20kernel_function_copyPxS_x,"a",@progbits
	.sectionflags	@""
	.align	4
.nv.constant0._Z20kernel_function_copyPxS_x:
	.zero		920


//--------------------- SYMBOLS --------------------------

	.type		.nv.reservedSmem.offset0,@object
	.size		.nv.reservedSmem.offset0,0x4
